	.target	sm_90a

	.elftype	@"ET_EXEC"


//--------------------- .note.nv.tkinfo           --------------------------
	.section	.note.nv.tkinfo,"",@"SHT_NOTE"
	.sectionflags	@"SHF_NOTE_NV_TKINFO"
	.tkinfo
        /*0018*/ 	.word	0x00000002
        /*0030*/ 	.string	""
        /*0030*/ 	.string	"ptxas"
        /*0030*/ 	.string	"Cuda compilation tools, release 13.0, V13.0.88"
        /*0030*/ 	.string	"Build cuda_13.0.r13.0/compiler.36424714_0"
        /*0030*/ 	.string	"-arch sm_90a -m 64 "



//--------------------- .note.nv.cuinfo           --------------------------
	.section	.note.nv.cuinfo,"",@"SHT_NOTE"
	.sectionflags	@"SHF_NOTE_NV_CUINFO"
        /*0018*/ 	.short	0x0002
        /*001a*/ 	.short	0x005a
        /*001c*/ 	.short	0x0082
	.zero		2


//--------------------- .nv.info                  --------------------------
	.section	.nv.info,"",@"SHT_CUDA_INFO"
	.align	4


	//----- nvinfo : EIATTR_REGCOUNT
	.align		4
        /*0000*/ 	.byte	0x04, 0x2f
        /*0002*/ 	.short	(.L_16 - .L_15)
	.align		4
.L_15:
        /*0004*/ 	.word	index@(_ZN7cutlass13device_kernelINS_4fmha6kernel13FmhaKernelTmaINS1_10collective15FmhaMainloopTmaINS_10bfloat16_tEfN4cute5tupleIJNS7_1CILi64EEENS9_ILi128EEENS9_ILi192EEEEEENS4_12CausalFusionEJEEENS4_15FmhaFwdEpilogueIS6_fNS8_IJSA_SC_SB_EEEEEJEEEEEvNT_6ParamsE)
        /*0008*/ 	.word	0x000000e2


	//----- nvinfo : EIATTR_FRAME_SIZE
	.align		4
.L_16:
        /*000c*/ 	.byte	0x04, 0x11
        /*000e*/ 	.short	(.L_18 - .L_17)
	.align		4
.L_17:
        /*0010*/ 	.word	index@($__internal_0_$__cuda_sm20_rcp_rn_f32_slowpath)
        /*0014*/ 	.word	0x00000000


	//----- nvinfo : EIATTR_FRAME_SIZE
	.align		4
.L_18:
        /*0018*/ 	.byte	0x04, 0x11
        /*001a*/ 	.short	(.L_20 - .L_19)
	.align		4
.L_19:
        /*001c*/ 	.word	index@(_ZN7cutlass13device_kernelINS_4fmha6kernel13FmhaKernelTmaINS1_10collective15FmhaMainloopTmaINS_10bfloat16_tEfN4cute5tupleIJNS7_1CILi64EEENS9_ILi128EEENS9_ILi192EEEEEENS4_12CausalFusionEJEEENS4_15FmhaFwdEpilogueIS6_fNS8_IJSA_SC_SB_EEEEEJEEEEEvNT_6ParamsE)
        /*0020*/ 	.word	0x00000000


	//----- nvinfo : EIATTR_MIN_STACK_SIZE
	.align		4
.L_20:
        /*0024*/ 	.byte	0x04, 0x12
        /*0026*/ 	.short	(.L_22 - .L_21)
	.align		4
.L_21:
        /*0028*/ 	.word	index@(_ZN7cutlass13device_kernelINS_4fmha6kernel13FmhaKernelTmaINS1_10collective15FmhaMainloopTmaINS_10bfloat16_tEfN4cute5tupleIJNS7_1CILi64EEENS9_ILi128EEENS9_ILi192EEEEEENS4_12CausalFusionEJEEENS4_15FmhaFwdEpilogueIS6_fNS8_IJSA_SC_SB_EEEEEJEEEEEvNT_6ParamsE)
        /*002c*/ 	.word	0x00000000
.L_22:


//--------------------- .nv.compat                --------------------------
	.section	.nv.compat,"",@"SHT_CUDA_COMPAT_INFO"
	.align	4
        /*0000*/ 	.byte	0x02, 0x09, 0x01, 0x00, 0x02, 0x02, 0x04, 0x00, 0x02, 0x05, 0x05, 0x00, 0x03, 0x07, 0x01, 0x01
        /*0010*/ 	.byte	0x02, 0x03, 0x01, 0x00, 0x02, 0x06, 0x01, 0x00, 0x04, 0x0b, 0x08, 0x00, 0x00, 0x00, 0x00, 0x00
        /*0020*/ 	.byte	0x00, 0x00, 0x00, 0x00


//--------------------- .nv.info._ZN7cutlass13device_kernelINS_4fmha6kernel13FmhaKernelTmaINS1_10collective15FmhaMainloopTmaINS_10bfloat16_tEfN4cute5tupleIJNS7_1CILi64EEENS9_ILi128EEENS9_ILi192EEEEEENS4_12CausalFusionEJEEENS4_15FmhaFwdEpilogueIS6_fNS8_IJSA_SC_SB_EEEEEJEEEEEvNT_6ParamsE --------------------------
	.section	.nv.info._ZN7cutlass13device_kernelINS_4fmha6kernel13FmhaKernelTmaINS1_10collective15FmhaMainloopTmaINS_10bfloat16_tEfN4cute5tupleIJNS7_1CILi64EEENS9_ILi128EEENS9_ILi192EEEEEENS4_12CausalFusionEJEEENS4_15FmhaFwdEpilogueIS6_fNS8_IJSA_SC_SB_EEEEEJEEEEEvNT_6ParamsE,"",@"SHT_CUDA_INFO"
	.sectionflags	@""
	.align	4


	//----- nvinfo : EIATTR_CUDA_API_VERSION
	.align		4
        /*0000*/ 	.byte	0x04, 0x37
        /*0002*/ 	.short	(.L_24 - .L_23)
.L_23:
        /*0004*/ 	.word	0x00000082


	//----- nvinfo : EIATTR_KPARAM_INFO
	.align		4
.L_24:
        /*0008*/ 	.byte	0x04, 0x17
        /*000a*/ 	.short	(.L_26 - .L_25)
.L_25:
        /*000c*/ 	.word	0x00000000
        /*0010*/ 	.short	0x0000
        /*0012*/ 	.short	0x0070
        /*0014*/ 	.byte	0x00, 0xf0, 0x01, 0x20


	//----- nvinfo : EIATTR_SPARSE_MMA_MASK
	.align		4
.L_26:
        /*0018*/ 	.byte	0x03, 0x50
        /*001a*/ 	.short	0x0000


	//----- nvinfo : EIATTR_MAXREG_COUNT
	.align		4
        /*001c*/ 	.byte	0x03, 0x1b
        /*001e*/ 	.short	0x00ff


	//----- nvinfo : EIATTR_NUM_BARRIERS
	.align		4
        /*0020*/ 	.byte	0x02, 0x4c
        /*0022*/ 	.byte	0x02
	.zero		1


	//----- nvinfo : EIATTR_EXTERNS
	.align		4
        /*0024*/ 	.byte	0x04, 0x0f
        /*0026*/ 	.short	(.L_28 - .L_27)


	//   ....[0]....
	.align		4
.L_27:
        /*0028*/ 	.word	index@(__assertfail)


	//----- nvinfo : EIATTR_MERCURY_ISA_VERSION
	.align		4
.L_28:
        /*002c*/ 	.byte	0x03, 0x5f
        /*002e*/ 	.short	0x0101


	//----- nvinfo : EIATTR_COOP_GROUP_MASK_REGIDS
	.align		4
        /*0030*/ 	.byte	0x04, 0x29
        /*0032*/ 	.short	(.L_30 - .L_29)


	//   ....[0]....
.L_29:
        /*0034*/ 	.word	0xffffffff


	//   ....[1]....
        /*0038*/ 	.word	0xffffffff


	//   ....[2]....
        /*003c*/ 	.word	0xffffffff


	//   ....[3]....
        /*0040*/ 	.word	0xffffffff


	//   ....[4]....
        /*0044*/ 	.word	0xffffffff


	//   ....[5]....
        /*0048*/ 	.word	0xffffffff


	//   ....[6]....
        /*004c*/ 	.word	0xffffffff


	//   ....[7]....
        /*0050*/ 	.word	0xffffffff


	//   ....[8]....
        /*0054*/ 	.word	0xffffffff


	//   ....[9]....
        /*0058*/ 	.word	0xffffffff


	//   ....[10]....
        /*005c*/ 	.word	0xffffffff


	//   ....[11]....
        /*0060*/ 	.word	0xffffffff


	//   ....[12]....
        /*0064*/ 	.word	0xffffffff


	//   ....[13]....
        /*0068*/ 	.word	0xffffffff


	//   ....[14]....
        /*006c*/ 	.word	0xffffffff


	//   ....[15]....
        /*0070*/ 	.word	0xffffffff


	//   ....[16]....
        /*0074*/ 	.word	0xffffffff


	//   ....[17]....
        /*0078*/ 	.word	0xffffffff


	//   ....[18]....
        /*007c*/ 	.word	0xffffffff


	//   ....[19]....
        /*0080*/ 	.word	0xffffffff


	//   ....[20]....
        /*0084*/ 	.word	0xffffffff


	//----- nvinfo : EIATTR_COOP_GROUP_INSTR_OFFSETS
	.align		4
.L_30:
        /*0088*/ 	.byte	0x04, 0x28
        /*008a*/ 	.short	(.L_32 - .L_31)


	//   ....[0]....
.L_31:
        /*008c*/ 	.word	0x00000050


	//   ....[1]....
        /*0090*/ 	.word	0x00000140


	//   ....[2]....
        /*0094*/ 	.word	0x00000270


	//   ....[3]....
        /*0098*/ 	.word	0x00000410


	//   ....[4]....
        /*009c*/ 	.word	0x000005c0


	//   ....[5]....
        /*00a0*/ 	.word	0x00002ba0


	//   ....[6]....
        /*00a4*/ 	.word	0x00002ca0


	//   ....[7]....
        /*00a8*/ 	.word	0x00002d40


	//   ....[8]....
        /*00ac*/ 	.word	0x00002e10


	//   ....[9]....
        /*00b0*/ 	.word	0x00005d30


	//   ....[10]....
        /*00b4*/ 	.word	0x00005d40


	//   ....[11]....
        /*00b8*/ 	.word	0x00005d70


	//   ....[12]....
        /*00bc*/ 	.word	0x00005d80


	//   ....[13]....
        /*00c0*/ 	.word	0x00009f90


	//   ....[14]....
        /*00c4*/ 	.word	0x00009fa0


	//   ....[15]....
        /*00c8*/ 	.word	0x00009fd0


	//   ....[16]....
        /*00cc*/ 	.word	0x00009fe0


	//   ....[17]....
        /*00d0*/ 	.word	0x0000ca90


	//   ....[18]....
        /*00d4*/ 	.word	0x0000cad0


	//   ....[19]....
        /*00d8*/ 	.word	0x0000cb10


	//   ....[20]....
        /*00dc*/ 	.word	0x0000cb30


	//----- nvinfo : EIATTR_SYSCALL_OFFSETS
	.align		4
.L_32:
        /*00e0*/ 	.byte	0x04, 0x46
        /*00e2*/ 	.short	(.L_34 - .L_33)


	//   ....[0]....
.L_33:
        /*00e4*/ 	.word	0x0000d850


	//   ....[1]....
        /*00e8*/ 	.word	0x0000d970


	//----- nvinfo : EIATTR_MBARRIER_INSTR_OFFSETS
	.align		4
.L_34:
        /*00ec*/ 	.byte	0x04, 0x39
        /*00ee*/ 	.short	(.L_36 - .L_35)


	//   ....[0]....
.L_35:
        /*00f0*/ 	.word	0x00000240
        /*00f4*/ 	.word	0x000000ff
        /*00f8*/ 	.word	0x00036040
        /*00fc*/ 	.short	0x0100
        /*00fe*/ 	.byte	0x08
	.zero		1


	//   ....[1]....
        /*0100*/ 	.word	0x00000250
        /*0104*/ 	.word	0x000000ff
        /*0108*/ 	.word	0x00036048
        /*010c*/ 	.short	0x0100
        /*010e*/ 	.byte	0x08
	.zero		1


	//   ....[2]....
        /*0110*/ 	.word	0x00000380
        /*0114*/ 	.word	0x000000ff
        /*0118*/ 	.word	0x00036000
        /*011c*/ 	.short	0x0100
        /*011e*/ 	.byte	0x08
	.zero		1


	//   ....[3]....
        /*0120*/ 	.word	0x00000390
        /*0124*/ 	.word	0x000000ff
        /*0128*/ 	.word	0x00036020
        /*012c*/ 	.short	0x0100
        /*012e*/ 	.byte	0x08
	.zero		1


	//   ....[4]....
        /*0130*/ 	.word	0x000003a0
        /*0134*/ 	.word	0x000000ff
        /*0138*/ 	.word	0x00036008
        /*013c*/ 	.short	0x0100
        /*013e*/ 	.byte	0x08
	.zero		1


	//   ....[5]....
        /*0140*/ 	.word	0x000003b0
        /*0144*/ 	.word	0x000000ff
        /*0148*/ 	.word	0x00036028
        /*014c*/ 	.short	0x0100
        /*014e*/ 	.byte	0x08
	.zero		1


	//   ....[6]....
        /*0150*/ 	.word	0x000003c0
        /*0154*/ 	.word	0x000000ff
        /*0158*/ 	.word	0x00036010
        /*015c*/ 	.short	0x0100
        /*015e*/ 	.byte	0x08
	.zero		1


	//   ....[7]....
        /*0160*/ 	.word	0x000003d0
        /*0164*/ 	.word	0x000000ff
        /*0168*/ 	.word	0x00036030
        /*016c*/ 	.short	0x0100
        /*016e*/ 	.byte	0x08
	.zero		1


	//   ....[8]....
        /*0170*/ 	.word	0x000003e0
        /*0174*/ 	.word	0x000000ff
        /*0178*/ 	.word	0x00036018
        /*017c*/ 	.short	0x0100
        /*017e*/ 	.byte	0x08
	.zero		1


	//   ....[9]....
        /*0180*/ 	.word	0x000003f0
        /*0184*/ 	.word	0x000000ff
        /*0188*/ 	.word	0x00036038
        /*018c*/ 	.short	0x0100
        /*018e*/ 	.byte	0x08
	.zero		1


	//   ....[10]....
        /*0190*/ 	.word	0x00000520
        /*0194*/ 	.word	0x000000ff
        /*0198*/ 	.word	0x00036050
        /*019c*/ 	.short	0x0100
        /*019e*/ 	.byte	0x08
	.zero		1


	//   ....[11]....
        /*01a0*/ 	.word	0x00000530
        /*01a4*/ 	.word	0x000000ff
        /*01a8*/ 	.word	0x00036070
        /*01ac*/ 	.short	0x0100
        /*01ae*/ 	.byte	0x08
	.zero		1


	//   ....[12]....
        /*01b0*/ 	.word	0x00000540
        /*01b4*/ 	.word	0x000000ff
        /*01b8*/ 	.word	0x00036058
        /*01bc*/ 	.short	0x0100
        /*01be*/ 	.byte	0x08
	.zero		1


	//   ....[13]....
        /*01c0*/ 	.word	0x00000550
        /*01c4*/ 	.word	0x000000ff
        /*01c8*/ 	.word	0x00036078
        /*01cc*/ 	.short	0x0100
        /*01ce*/ 	.byte	0x08
	.zero		1


	//   ....[14]....
        /*01d0*/ 	.word	0x00000560
        /*01d4*/ 	.word	0x000000ff
        /*01d8*/ 	.word	0x00036060
        /*01dc*/ 	.short	0x0100
        /*01de*/ 	.byte	0x08
	.zero		1


	//   ....[15]....
        /*01e0*/ 	.word	0x00000570
        /*01e4*/ 	.word	0x000000ff
        /*01e8*/ 	.word	0x00036080
        /*01ec*/ 	.short	0x0100
        /*01ee*/ 	.byte	0x08
	.zero		1


	//   ....[16]....
        /*01f0*/ 	.word	0x00000580
        /*01f4*/ 	.word	0x000000ff
        /*01f8*/ 	.word	0x00036068
        /*01fc*/ 	.short	0x0100
        /*01fe*/ 	.byte	0x08
	.zero		1


	//   ....[17]....
        /*0200*/ 	.word	0x00000590
        /*0204*/ 	.word	0x000000ff
        /*0208*/ 	.word	0x00036088
        /*020c*/ 	.short	0x0100
        /*020e*/ 	.byte	0x08
	.zero		1


	//   ....[18]....
        /*0210*/ 	.word	0x000007a0
        /*0214*/ 	.word	0x00000004
        /*0218*/ 	.word	0x00036048
        /*021c*/ 	.short	0x010a
        /*021e*/ 	.byte	0x3f
	.zero		1


	//   ....[19]....
        /*0220*/ 	.word	0x00000af0
        /*0224*/ 	.word	0x00000004
        /*0228*/ 	.word	0x00036020
        /*022c*/ 	.short	0x010a
        /*022e*/ 	.byte	0x3f
	.zero		1


	//   ....[20]....
        /*0230*/ 	.word	0x00000db0
        /*0234*/ 	.word	0x00000003
        /*0238*/ 	.word	0x00036020
        /*023c*/ 	.short	0x010a
        /*023e*/ 	.byte	0x3f
	.zero		1


	//   ....[21]....
        /*0240*/ 	.word	0x000010c0
        /*0244*/ 	.word	0x00000003
        /*0248*/ 	.word	0x00036020
        /*024c*/ 	.short	0x010a
        /*024e*/ 	.byte	0x3f
	.zero		1


	//   ....[22]....
        /*0250*/ 	.word	0x000013e0
        /*0254*/ 	.word	0x00000008
        /*0258*/ 	.word	0x00036020
        /*025c*/ 	.short	0x010a
        /*025e*/ 	.byte	0x3f
	.zero		1


	//   ....[23]....
        /*0260*/ 	.word	0x00001740
        /*0264*/ 	.word	0x00000002
        /*0268*/ 	.word	0x00036040
        /*026c*/ 	.short	0x010a
        /*026e*/ 	.byte	0x3f
	.zero		1


	//   ....[24]....
        /*0270*/ 	.word	0x00001820
        /*0274*/ 	.word	0x00000002
        /*0278*/ 	.word	0x00036000
        /*027c*/ 	.short	0x010a
        /*027e*/ 	.byte	0x3f
	.zero		1


	//   ....[25]....
        /*0280*/ 	.word	0x00004bf0
        /*0284*/ 	.word	0x00000002
        /*0288*/ 	.word	0x00036008
        /*028c*/ 	.short	0x010a
        /*028e*/ 	.byte	0x3f
	.zero		1


	//   ....[26]....
        /*0290*/ 	.word	0x00004f10
        /*0294*/ 	.word	0x00000078
        /*0298*/ 	.word	0x00000000
        /*029c*/ 	.short	0x0101
        /*029e*/ 	.byte	0x3f
	.zero		1


	//   ....[27]....
        /*02a0*/ 	.word	0x00004fd0
        /*02a4*/ 	.word	0x00000079
        /*02a8*/ 	.word	0x00036000
        /*02ac*/ 	.short	0x010a
        /*02ae*/ 	.byte	0x3f
	.zero		1


	//   ....[28]....
        /*02b0*/ 	.word	0x000055f0
        /*02b4*/ 	.word	0x000000c0
        /*02b8*/ 	.word	0x00036020
        /*02bc*/ 	.short	0x010a
        /*02be*/ 	.byte	0x3f
	.zero		1


	//   ....[29]....
        /*02c0*/ 	.word	0x00005e40
        /*02c4*/ 	.word	0x000000c7
        /*02c8*/ 	.word	0x00000000
        /*02cc*/ 	.short	0x0101
        /*02ce*/ 	.byte	0x3f
	.zero		1


	//   ....[30]....
        /*02d0*/ 	.word	0x00006510
        /*02d4*/ 	.word	0x000000cc
        /*02d8*/ 	.word	0x00036000
        /*02dc*/ 	.short	0x010a
        /*02de*/ 	.byte	0x3f
	.zero		1


	//   ....[31]....
        /*02e0*/ 	.word	0x00008310
        /*02e4*/ 	.word	0x00000011
        /*02e8*/ 	.word	0x00000000
        /*02ec*/ 	.short	0x0101
        /*02ee*/ 	.byte	0x3f
	.zero		1


	//   ....[32]....
        /*02f0*/ 	.word	0x000083b0
        /*02f4*/ 	.word	0x00000078
        /*02f8*/ 	.word	0x00036020
        /*02fc*/ 	.short	0x010a
        /*02fe*/ 	.byte	0x3f
	.zero		1


	//   ....[33]....
        /*0300*/ 	.word	0x00008760
        /*0304*/ 	.word	0x00000079
        /*0308*/ 	.word	0x00036000
        /*030c*/ 	.short	0x010a
        /*030e*/ 	.byte	0x3f
	.zero		1


	//   ....[34]....
        /*0310*/ 	.word	0x00008e60
        /*0314*/ 	.word	0x000000c0
        /*0318*/ 	.word	0x00036020
        /*031c*/ 	.short	0x010a
        /*031e*/ 	.byte	0x3f
	.zero		1


	//   ....[35]....
        /*0320*/ 	.word	0x0000a0a0
        /*0324*/ 	.word	0x00000094
        /*0328*/ 	.word	0x00000000
        /*032c*/ 	.short	0x0101
        /*032e*/ 	.byte	0x3f
	.zero		1


	//   ....[36]....
        /*0330*/ 	.word	0x0000a7c0
        /*0334*/ 	.word	0x000000c3
        /*0338*/ 	.word	0x00036000
        /*033c*/ 	.short	0x010a
        /*033e*/ 	.byte	0x3f
	.zero		1


	//   ....[37]....
        /*0340*/ 	.word	0x0000c610
        /*0344*/ 	.word	0x00000007
        /*0348*/ 	.word	0x00000000
        /*034c*/ 	.short	0x0101
        /*034e*/ 	.byte	0x3f
	.zero		1


	//   ....[38]....
        /*0350*/ 	.word	0x0000c690
        /*0354*/ 	.word	0x00000007
        /*0358*/ 	.word	0x00036020
        /*035c*/ 	.short	0x010a
        /*035e*/ 	.byte	0x3f
	.zero		1


	//----- nvinfo : EIATTR_NUM_MBARRIERS
	.align		4
.L_36:
        /*0360*/ 	.byte	0x03, 0x38
        /*0362*/ 	.short	0x0012


	//----- nvinfo : EIATTR_EXIT_INSTR_OFFSETS
	.align		4
        /*0364*/ 	.byte	0x04, 0x1c
        /*0366*/ 	.short	(.L_38 - .L_37)


	//   ....[0]....
.L_37:
        /*0368*/ 	.word	0x0000ed50


	//----- nvinfo : EIATTR_MAX_THREADS
	.align		4
.L_38:
        /*036c*/ 	.byte	0x04, 0x05
        /*036e*/ 	.short	(.L_40 - .L_39)
.L_39:
        /*0370*/ 	.word	0x00000080
        /*0374*/ 	.word	0x00000001
        /*0378*/ 	.word	0x00000001


	//----- nvinfo : EIATTR_CRS_STACK_SIZE
	.align		4
.L_40:
        /*037c*/ 	.byte	0x04, 0x1e
        /*037e*/ 	.short	(.L_42 - .L_41)
.L_41:
        /*0380*/ 	.word	0x00000000


	//----- nvinfo : EIATTR_CBANK_PARAM_SIZE
	.align		4
.L_42:
        /*0384*/ 	.byte	0x03, 0x19
        /*0386*/ 	.short	0x0870


	//----- nvinfo : EIATTR_PARAM_CBANK
	.align		4
        /*0388*/ 	.byte	0x04, 0x0a
        /*038a*/ 	.short	(.L_44 - .L_43)
	.align		4
.L_43:
        /*038c*/ 	.word	index@(.nv.constant0._ZN7cutlass13device_kernelINS_4fmha6kernel13FmhaKernelTmaINS1_10collective15FmhaMainloopTmaINS_10bfloat16_tEfN4cute5tupleIJNS7_1CILi64EEENS9_ILi128EEENS9_ILi192EEEEEENS4_12CausalFusionEJEEENS4_15FmhaFwdEpilogueIS6_fNS8_IJSA_SC_SB_EEEEEJEEEEEvNT_6ParamsE)
        /*0390*/ 	.short	0x0210
        /*0392*/ 	.short	0x0870


	//----- nvinfo : EIATTR_SW_WAR
	.align		4
.L_44:
        /*0394*/ 	.byte	0x04, 0x36
        /*0396*/ 	.short	(.L_46 - .L_45)
.L_45:
        /*0398*/ 	.word	0x00000008
.L_46:


//--------------------- .nv.callgraph             --------------------------
	.section	.nv.callgraph,"",@"SHT_CUDA_CALLGRAPH"
	.align	4
	.sectionentsize	8
	.align		4
        /*0000*/ 	.word	0x00000000
	.align		4
        /*0004*/ 	.word	0xffffffff
	.align		4
        /*0008*/ 	.word	index@(_ZN7cutlass13device_kernelINS_4fmha6kernel13FmhaKernelTmaINS1_10collective15FmhaMainloopTmaINS_10bfloat16_tEfN4cute5tupleIJNS7_1CILi64EEENS9_ILi128EEENS9_ILi192EEEEEENS4_12CausalFusionEJEEENS4_15FmhaFwdEpilogueIS6_fNS8_IJSA_SC_SB_EEEEEJEEEEEvNT_6ParamsE)
	.align		4
        /*000c*/ 	.word	index@(__assertfail)
	.align		4
        /*0010*/ 	.word	0x00000000
	.align		4
        /*0014*/ 	.word	0xfffffffe
	.align		4
        /*0018*/ 	.word	0x00000000
	.align		4
        /*001c*/ 	.word	0xfffffffd
	.align		4
        /*0020*/ 	.word	0x00000000
	.align		4
        /*0024*/ 	.word	0xfffffffc


//--------------------- .nv.constant4             --------------------------
	.section	.nv.constant4,"a",@progbits
	.align	8
	.align		8
.nv.constant4:
        /*0000*/ 	.dword	__assertfail
	.align		8
        /*0008*/ 	.dword	__unnamed_1
	.align		8
        /*0010*/ 	.dword	__unnamed_2
	.align		8
        /*0018*/ 	.dword	_ZN39_INTERNAL_44dd6ebc_4_k_cu_81d98c05_29424cuda3std3__45__cpo5beginE
	.align		8
        /*0020*/ 	.dword	_ZN39_INTERNAL_44dd6ebc_4_k_cu_81d98c05_29424cuda3std3__45__cpo3endE
	.align		8
        /*0028*/ 	.dword	_ZN39_INTERNAL_44dd6ebc_4_k_cu_81d98c05_29424cuda3std3__45__cpo6cbeginE
	.align		8
        /*0030*/ 	.dword	_ZN39_INTERNAL_44dd6ebc_4_k_cu_81d98c05_29424cuda3std3__45__cpo4cendE
	.align		8
        /*0038*/ 	.dword	_ZN39_INTERNAL_44dd6ebc_4_k_cu_81d98c05_29424cuda3std3__441_GLOBAL__N__44dd6ebc_4_k_cu_81d98c05_29426ignoreE
	.align		8
        /*0040*/ 	.dword	_ZN39_INTERNAL_44dd6ebc_4_k_cu_81d98c05_29424cuda3std3__419piecewise_constructE
	.align		8
        /*0048*/ 	.dword	_ZN39_INTERNAL_44dd6ebc_4_k_cu_81d98c05_29424cuda3std3__48in_placeE
	.align		8
        /*0050*/ 	.dword	_ZN39_INTERNAL_44dd6ebc_4_k_cu_81d98c05_29424cuda3std6ranges3__45__cpo4swapE
	.align		8
        /*0058*/ 	.dword	_ZN39_INTERNAL_44dd6ebc_4_k_cu_81d98c05_29424cuda3std6ranges3__45__cpo9iter_moveE
	.align		8
        /*0060*/ 	.dword	_ZN39_INTERNAL_44dd6ebc_4_k_cu_81d98c05_29424cute7productE
	.align		8
        /*0068*/ 	.dword	_ZN39_INTERNAL_44dd6ebc_4_k_cu_81d98c05_29424cute1_E
	.align		8
        /*0070*/ 	.dword	$str$23
	.align		8
        /*0078*/ 	.dword	$str$24


//--------------------- .text._ZN7cutlass13device_kernelINS_4fmha6kernel13FmhaKernelTmaINS1_10collective15FmhaMainloopTmaINS_10bfloat16_tEfN4cute5tupleIJNS7_1CILi64EEENS9_ILi128EEENS9_ILi192EEEEEENS4_12CausalFusionEJEEENS4_15FmhaFwdEpilogueIS6_fNS8_IJSA_SC_SB_EEEEEJEEEEEvNT_6ParamsE --------------------------
	.section	.text._ZN7cutlass13device_kernelINS_4fmha6kernel13FmhaKernelTmaINS1_10collective15FmhaMainloopTmaINS_10bfloat16_tEfN4cute5tupleIJNS7_1CILi64EEENS9_ILi128EEENS9_ILi192EEEEEENS4_12CausalFusionEJEEENS4_15FmhaFwdEpilogueIS6_fNS8_IJSA_SC_SB_EEEEEJEEEEEvNT_6ParamsE,"ax",@progbits
	.align	128
.text._ZN7cutlass13device_kernelINS_4fmha6kernel13FmhaKernelTmaINS1_10collective15FmhaMainloopTmaINS_10bfloat16_tEfN4cute5tupleIJNS7_1CILi64EEENS9_ILi128EEENS9_ILi192EEEEEENS4_12CausalFusionEJEEENS4_15FmhaFwdEpilogueIS6_fNS8_IJSA_SC_SB_EEEEEJEEEEEvNT_6ParamsE:
        .type           _ZN7cutlass13device_kernelINS_4fmha6kernel13FmhaKernelTmaINS1_10collective15FmhaMainloopTmaINS_10bfloat16_tEfN4cute5tupleIJNS7_1CILi64EEENS9_ILi128EEENS9_ILi192EEEEEENS4_12CausalFusionEJEEENS4_15FmhaFwdEpilogueIS6_fNS8_IJSA_SC_SB_EEEEEJEEEEEvNT_6ParamsE,@function
        .size           _ZN7cutlass13device_kernelINS_4fmha6kernel13FmhaKernelTmaINS1_10collective15FmhaMainloopTmaINS_10bfloat16_tEfN4cute5tupleIJNS7_1CILi64EEENS9_ILi128EEENS9_ILi192EEEEEENS4_12CausalFusionEJEEENS4_15FmhaFwdEpilogueIS6_fNS8_IJSA_SC_SB_EEEEEJEEEEEvNT_6ParamsE,(.L_x_86 - _ZN7cutlass13device_kernelINS_4fmha6kernel13FmhaKernelTmaINS1_10collective15FmhaMainloopTmaINS_10bfloat16_tEfN4cute5tupleIJNS7_1CILi64EEENS9_ILi128EEENS9_ILi192EEEEEENS4_12CausalFusionEJEEENS4_15FmhaFwdEpilogueIS6_fNS8_IJSA_SC_SB_EEEEEJEEEEEvNT_6ParamsE)
        .other          _ZN7cutlass13device_kernelINS_4fmha6kernel13FmhaKernelTmaINS1_10collective15FmhaMainloopTmaINS_10bfloat16_tEfN4cute5tupleIJNS7_1CILi64EEENS9_ILi128EEENS9_ILi192EEEEEENS4_12CausalFusionEJEEENS4_15FmhaFwdEpilogueIS6_fNS8_IJSA_SC_SB_EEEEEJEEEEEvNT_6ParamsE,@"STO_CUDA_ENTRY STV_DEFAULT"
_ZN7cutlass13device_kernelINS_4fmha6kernel13FmhaKernelTmaINS1_10collective15FmhaMainloopTmaINS_10bfloat16_tEfN4cute5tupleIJNS7_1CILi64EEENS9_ILi128EEENS9_ILi192EEEEEENS4_12CausalFusionEJEEENS4_15FmhaFwdEpilogueIS6_fNS8_IJSA_SC_SB_EEEEEJEEEEEvNT_6ParamsE:
[----:B------:R-:W1:Y:S01]  /*0000*/  LDC R1, c[0x0][0x28] ;  /* 0x00000a00ff017b82 */ /* 0x000e620000000800 */
[----:B------:R-:W2:Y:S01]  /*0010*/  S2R R16, SR_TID.X ;  /* 0x0000000000107919 */ /* 0x000ea20000002100 */
[----:B------:R-:W-:Y:S01]  /*0020*/  ELECT P0, URZ, PT ;  /* 0x00000000003f782f */ /* 0x000fe20003800000 */
[----:B------:R-:W-:Y:S01]  /*0030*/  BSSY B0, `(.L_x_0) ;  /* 0x0000010000007945 */ /* 0x000fe20003800000 */
[----:B--2---:R-:W-:-:S05]  /*0040*/  SHF.R.U32.HI R10, RZ, 0x5, R16 ;  /* 0x00000005ff0a7819 */ /* 0x004fca0000011610 */
[----:B------:R-:W2:Y:S02]  /*0050*/  SHFL.IDX PT, R0, R10, RZ, 0x1f ;  /* 0x00001fff0a007589 */ /* 0x000ea400000e0000 */
[----:B--2---:R-:W-:-:S13]  /*0060*/  ISETP.NE.OR P0, PT, R0, RZ, !P0 ;  /* 0x000000ff0000720c */ /* 0x004fda0004705670 */
[----:B-1----:R-:W-:Y:S05]  /*0070*/  @P0 BRA `(.L_x_1) ;  /* 0x00000000002c0947 */ /* 0x002fea0003800000 */
[----:B------:R-:W-:Y:S02]  /*0080*/  ULDC.64 UR4, c[0x0][0x198] ;  /* 0x0000660000047ab9 */ /* 0x000fe40000000a00 */
[----:B------:R-:W-:Y:S02]  /*0090*/  UIADD3 UR6, UP0, UR4, 0xf0, URZ ;  /* 0x000000f004067890 */ /* 0x000fe4000ff1e03f */
[----:B------:R-:W-:Y:S02]  /*00a0*/  UIADD3 UR8, UP1, UR4, 0x1f0, URZ ;  /* 0x000001f004087890 */ /* 0x000fe4000ff3e03f */
[----:B------:R-:W-:Y:S02]  /*00b0*/  UIADD3 UR4, UP2, UR4, 0x2f0, URZ ;  /* 0x000002f004047890 */ /* 0x000fe4000ff5e03f */
[----:B------:R-:W-:Y:S02]  /*00c0*/  UIADD3.X UR7, URZ, UR5, URZ, UP0, !UPT ;  /* 0x000000053f077290 */ /* 0x000fe400087fe43f */
[----:B------:R-:W-:-:S02]  /*00d0*/  UIADD3.X UR9, URZ, UR5, URZ, UP1, !UPT ;  /* 0x000000053f097290 */ /* 0x000fc40008ffe43f */
[----:B------:R-:W-:-:S05]  /*00e0*/  UIADD3.X UR5, URZ, UR5, URZ, UP2, !UPT ;  /* 0x000000053f057290 */ /* 0x000fca00097fe43f */
[----:B------:R1:W-:Y:S02]  /*00f0*/  UTMACCTL.PF [UR6] ;  /* 0x00000000060079b9 */ /* 0x0003e40008040000 */
[----:B------:R1:W-:Y:S02]  /*0100*/  UTMACCTL.PF [UR8] ;  /* 0x00000000080079b9 */ /* 0x0003e40008040000 */
[----:B------:R1:W-:Y:S02]  /*0110*/  UTMACCTL.PF [UR4] ;  /* 0x00000000040079b9 */ /* 0x0003e40008040000 */
[----:B-1----:R-:W-:Y:S01]  /*0120*/  NOP ;  /* 0x0000000000007918 */ /* 0x002fe20000000000 */
.L_x_1:
[----:B------:R-:W-:Y:S05]  /*0130*/  BSYNC B0 ;  /* 0x0000000000007941 */ /* 0x000fea0003800000 */
.L_x_0:
[----:B------:R-:W1:Y:S02]  /*0140*/  SHFL.IDX PT, R0, R10, RZ, 0x1f ;  /* 0x00001fff0a007589 */ /* 0x000e6400000e0000 */
[----:B-1----:R-:W-:-:S13]  /*0150*/  ISETP.NE.AND P0, PT, R0, RZ, PT ;  /* 0x000000ff0000720c */ /* 0x002fda0003f05270 */
[----:B------:R-:W-:Y:S05]  /*0160*/  @P0 BRA `(.L_x_2) ;  /* 0x0000000000400947 */ /* 0x000fea0003800000 */
[----:B------:R-:W1:Y:S01]  /*0170*/  S2UR UR8, SR_CgaCtaId ;  /* 0x00000000000879c3 */ /* 0x000e620000008800 */
[----:B------:R-:W-:Y:S01]  /*0180*/  UMOV UR4, 0x400 ;  /* 0x0000040000047882 */ /* 0x000fe20000000000 */
[----:B------:R-:W-:Y:S01]  /*0190*/  UMOV UR5, 0x1 ;  /* 0x0000000100057882 */ /* 0x000fe20000000000 */
[----:B------:R-:W-:Y:S01]  /*01a0*/  UMOV UR6, 0x80 ;  /* 0x0000008000067882 */ /* 0x000fe20000000000 */
[----:B------:R-:W-:Y:S01]  /*01b0*/  ELECT P0, URZ, PT ;  /* 0x00000000003f782f */ /* 0x000fe20003800000 */
[----:B------:R-:W-:-:S04]  /*01c0*/  UIADD3 UR6, -UR6, 0x100000, URZ ;  /* 0x0010000006067890 */ /* 0x000fc8000fffe13f */
[----:B------:R-:W-:Y:S02]  /*01d0*/  USHF.L.U32 UR7, UR6, 0xb, URZ ;  /* 0x0000000b06077899 */ /* 0x000fe4000800063f */
[----:B------:R-:W-:Y:S02]  /*01e0*/  USHF.L.U32 UR6, UR6, 0x1, URZ ;  /* 0x0000000106067899 */ /* 0x000fe4000800063f */
[----:B-1----:R-:W-:Y:S02]  /*01f0*/  ULEA UR8, UR8, UR4, 0x18 ;  /* 0x0000000408087291 */ /* 0x002fe4000f8ec03f */
[----:B------:R-:W-:-:S04]  /*0200*/  UIADD3 UR4, -UR5, 0x100000, URZ ;  /* 0x0010000005047890 */ /* 0x000fc8000fffe13f */
[----:B------:R-:W-:Y:S02]  /*0210*/  USHF.L.U32 UR5, UR4, 0xb, URZ ;  /* 0x0000000b04057899 */ /* 0x000fe4000800063f */
[----:B------:R-:W-:Y:S01]  /*0220*/  USHF.L.U32 UR4, UR4, 0x1, URZ ;  /* 0x0000000104047899 */ /* 0x000fe2000800063f */
[----:B------:R-:W1:Y:S11]  /*0230*/  FENCE.VIEW.ASYNC.S ;  /* 0x00000000000073c6 */ /* 0x000e760000000000 */
[----:B-1----:R1:W2:Y:S01]  /*0240*/  SYNCS.EXCH.64 URZ, [UR8+0x36040], UR4 ;  /* 0x03604004083f75b2 */ /* 0x0022a20008000100 */
[----:B------:R1:W3:Y:S01]  /*0250*/  SYNCS.EXCH.64 URZ, [UR8+0x36048], UR6 ;  /* 0x03604806083f75b2 */ /* 0x0002e20008000100 */
[----:B------:R-:W-:Y:S01]  /*0260*/  NOP ;  /* 0x0000000000007918 */ /* 0x000fe20000000000 */
.L_x_2:
[----:B------:R-:W4:Y:S01]  /*0270*/  SHFL.IDX PT, R0, R10, RZ, 0x1f ;  /* 0x00001fff0a007589 */ /* 0x000f2200000e0000 */
[----:B------:R-:W-:Y:S01]  /*0280*/  NOP ;  /* 0x0000000000007918 */ /* 0x000fe20000000000 */
[----:B----4-:R-:W-:-:S13]  /*0290*/  ISETP.NE.AND P0, PT, R0, RZ, PT ;  /* 0x000000ff0000720c */ /* 0x010fda0003f05270 */
[----:B------:R-:W-:Y:S05]  /*02a0*/  @P0 BRA `(.L_x_3) ;  /* 0x0000000000580947 */ /* 0x000fea0003800000 */
[----:B-1----:R-:W1:Y:S01]  /*02b0*/  S2UR UR5, SR_CgaCtaId ;  /* 0x00000000000579c3 */ /* 0x002e620000008800 */
[----:B------:R-:W-:Y:S01]  /*02c0*/  UMOV UR4, 0x400 ;  /* 0x0000040000047882 */ /* 0x000fe20000000000 */
[----:B------:R-:W-:Y:S01]  /*02d0*/  UMOV UR6, 0x1 ;  /* 0x0000000100067882 */ /* 0x000fe20000000000 */
[----:B------:R-:W-:Y:S01]  /*02e0*/  UMOV UR7, 0x80 ;  /* 0x0000008000077882 */ /* 0x000fe20000000000 */
[----:B------:R-:W-:Y:S01]  /*02f0*/  ELECT P0, URZ, PT ;  /* 0x00000000003f782f */ /* 0x000fe20003800000 */
[----:B-1----:R-:W-:Y:S02]  /*0300*/  ULEA UR8, UR5, UR4, 0x18 ;  /* 0x0000000405087291 */ /* 0x002fe4000f8ec03f */
[----:B------:R-:W-:-:S04]  /*0310*/  UIADD3 UR4, -UR6, 0x100000, URZ ;  /* 0x0010000006047890 */ /* 0x000fc8000fffe13f */
[----:B------:R-:W-:Y:S02]  /*0320*/  USHF.L.U32 UR5, UR4, 0xb, URZ ;  /* 0x0000000b04057899 */ /* 0x000fe4000800063f */
[----:B------:R-:W-:Y:S02]  /*0330*/  USHF.L.U32 UR4, UR4, 0x1, URZ ;  /* 0x0000000104047899 */ /* 0x000fe4000800063f */
[----:B------:R-:W-:-:S04]  /*0340*/  UIADD3 UR6, -UR7, 0x100000, URZ ;  /* 0x0010000007067890 */ /* 0x000fc8000fffe13f */
[----:B------:R-:W-:Y:S02]  /*0350*/  USHF.L.U32 UR7, UR6, 0xb, URZ ;  /* 0x0000000b06077899 */ /* 0x000fe4000800063f */
[----:B------:R-:W-:Y:S01]  /*0360*/  USHF.L.U32 UR6, UR6, 0x1, URZ ;  /* 0x0000000106067899 */ /* 0x000fe2000800063f */
[----:B------:R-:W1:Y:S03]  /*0370*/  FENCE.VIEW.ASYNC.S ;  /* 0x00000000000073c6 */ /* 0x000e660000000000 */
[----:B-1----:R4:W1:Y:S08]  /*0380*/  SYNCS.EXCH.64 URZ, [UR8+0x36000], UR4 ;  /* 0x03600004083f75b2 */ /* 0x0028700008000100 */
[----:B------:R4:W1:Y:S01]  /*0390*/  SYNCS.EXCH.64 URZ, [UR8+0x36020], UR6 ;  /* 0x03602006083f75b2 */ /* 0x0008620008000100 */
[----:B------:R4:W1:Y:S01]  /*03a0*/  SYNCS.EXCH.64 URZ, [UR8+0x36008], UR4 ;  /* 0x03600804083f75b2 */ /* 0x0008620008000100 */
[----:B------:R4:W1:Y:S01]  /*03b0*/  SYNCS.EXCH.64 URZ, [UR8+0x36028], UR6 ;  /* 0x03602806083f75b2 */ /* 0x0008620008000100 */
[----:B------:R4:W1:Y:S01]  /*03c0*/  SYNCS.EXCH.64 URZ, [UR8+0x36010], UR4 ;  /* 0x03601004083f75b2 */ /* 0x0008620008000100 */
[----:B------:R4:W1:Y:S01]  /*03d0*/  SYNCS.EXCH.64 URZ, [UR8+0x36030], UR6 ;  /* 0x03603006083f75b2 */ /* 0x0008620008000100 */
[----:B------:R4:W1:Y:S01]  /*03e0*/  SYNCS.EXCH.64 URZ, [UR8+0x36018], UR4 ;  /* 0x03601804083f75b2 */ /* 0x0008620008000100 */
[----:B------:R4:W1:Y:S02]  /*03f0*/  SYNCS.EXCH.64 URZ, [UR8+0x36038], UR6 ;  /* 0x03603806083f75b2 */ /* 0x0008640008000100 */
[----:B----4-:R-:W-:Y:S01]  /*0400*/  NOP ;  /* 0x0000000000007918 */ /* 0x010fe20000000000 */
.L_x_3:
        /* <DEDUP_REMOVED lines=26> */
.L_x_4:
[----:B------:R-:W4:Y:S01]  /*05b0*/  S2UR UR43, SR_CTAID.X ;  /* 0x00000000002b79c3 */ /* 0x000f220000002500 */
[----:B------:R-:W5:Y:S01]  /*05c0*/  SHFL.IDX PT, R10, R10, RZ, 0x1f ;  /* 0x00001fff0a0a7589 */ /* 0x000f6200000e0000 */
[----:B-1----:R-:W-:Y:S01]  /*05d0*/  ULDC UR4, c[0x0][0x28c] ;  /* 0x0000a30000047ab9 */ /* 0x002fe20000000800 */
[----:B------:R-:W-:Y:S02]  /*05e0*/  ELECT P0, URZ, PT ;  /* 0x00000000003f782f */ /* 0x000fe40003800000 */
[----:B------:R-:W-:Y:S01]  /*05f0*/  SHF.R.S32.HI R3, RZ, 0x1f, R16 ;  /* 0x0000001fff037819 */ /* 0x000fe20000011410 */
[----:B------:R-:W-:Y:S01]  /*0600*/  UIADD3 UR4, UR4, 0x7f, URZ ;  /* 0x0000007f04047890 */ /* 0x000fe2000fffe03f */
[----:B------:R-:W-:Y:S01]  /*0610*/  NOP ;  /* 0x0000000000007918 */ /* 0x000fe20000000000 */
[----:B------:R-:W-:Y:S01]  /*0620*/  BSSY B0, `(.L_x_5) ;  /* 0x000003a000007945 */ /* 0x000fe20003800000 */
[----:B------:R-:W-:Y:S01]  /*0630*/  LEA.HI R3, R3, R16, RZ, 0x7 ;  /* 0x0000001003037211 */ /* 0x000fe200078f38ff */
[----:B------:R-:W-:Y:S01]  /*0640*/  USHF.R.S32.HI UR5, URZ, 0x1f, UR4 ;  /* 0x0000001f3f057899 */ /* 0x000fe20008011404 */
[----:B------:R-:W1:Y:S01]  /*0650*/  S2UR UR36, SR_CTAID.Y ;  /* 0x00000000002479c3 */ /* 0x000e620000002600 */
[----:B------:R-:W-:Y:S01]  /*0660*/  IMAD.MOV.U32 R9, RZ, RZ, RZ ;  /* 0x000000ffff097224 */ /* 0x000fe200078e00ff */
[----:B------:R-:W-:Y:S01]  /*0670*/  LOP3.LUT R3, R3, 0xffffff80, RZ, 0xc0, !PT ;  /* 0xffffff8003037812 */ /* 0x000fe200078ec0ff */
[----:B------:R-:W-:-:S04]  /*0680*/  ULEA.HI UR5, UR5, UR4, URZ, 0x7 ;  /* 0x0000000405057291 */ /* 0x000fc8000f8f383f */
[----:B------:R-:W-:Y:S01]  /*0690*/  USHF.R.S32.HI UR5, URZ, 0x7, UR5 ;  /* 0x000000073f057899 */ /* 0x000fe20008011405 */
[----:B------:R-:W1:Y:S01]  /*06a0*/  S2UR UR37, SR_CTAID.Z ;  /* 0x00000000002579c3 */ /* 0x000e620000002700 */
[----:B----4-:R-:W-:-:S07]  /*06b0*/  USHF.L.U32 UR43, UR43, 0x6, URZ ;  /* 0x000000062b2b7899 */ /* 0x010fce000800063f */
[----:B--23--:R-:W-:Y:S01]  /*06c0*/  BAR.SYNC.DEFER_BLOCKING 0x0 ;  /* 0x0000000000007b1d */ /* 0x00cfe20000010000 */
[----:B-----5:R-:W-:Y:S02]  /*06d0*/  ISETP.EQ.AND P1, PT, R10, RZ, P0 ;  /* 0x000000ff0a00720c */ /* 0x020fe40000722270 */
[----:B------:R-:W-:-:S04]  /*06e0*/  MOV R0, UR43 ;  /* 0x0000002b00007c02 */ /* 0x000fc80008000f00 */
[----:B------:R-:W-:-:S04]  /*06f0*/  IADD3 R0, R0, 0xbf, RZ ;  /* 0x000000bf00007810 */ /* 0x000fc80007ffe0ff */
[----:B------:R-:W-:Y:S02]  /*0700*/  SHF.R.U32.HI R194, RZ, 0x7, R0 ;  /* 0x00000007ffc27819 */ /* 0x000fe40000011600 */
[----:B------:R-:W-:Y:S02]  /*0710*/  IADD3 R0, R16, -R3, RZ ;  /* 0x8000000310007210 */ /* 0x000fe40007ffe0ff */
[----:B------:R-:W-:Y:S01]  /*0720*/  VIMNMX R2, R194, UR5, PT ;  /* 0x00000005c2027c48 */ /* 0x000fe2000bfe0100 */
[----:B-1----:R-:W-:Y:S06]  /*0730*/  @!P1 BRA `(.L_x_6) ;  /* 0x0000000000a09947 */ /* 0x002fec0003800000 */
[----:B------:R-:W1:Y:S01]  /*0740*/  S2R R4, SR_CgaCtaId ;  /* 0x0000000000047919 */ /* 0x000e620000008800 */
[----:B------:R-:W-:Y:S02]  /*0750*/  MOV R3, 0x400 ;  /* 0x0000040000037802 */ /* 0x000fe40000000f00 */
[----:B------:R-:W-:Y:S02]  /*0760*/  MOV R5, 0x1 ;  /* 0x0000000100057802 */ /* 0x000fe40000000f00 */
[----:B------:R-:W-:Y:S02]  /*0770*/  ISETP.NE.AND P3, PT, R0, RZ, PT ;  /* 0x000000ff0000720c */ /* 0x000fe40003f65270 */
[----:B-1----:R-:W-:Y:S02]  /*0780*/  LEA R4, R4, R3, 0x18 ;  /* 0x0000000304047211 */ /* 0x002fe400078ec0ff */
[----:B------:R-:W-:-:S09]  /*0790*/  SHF.L.U32 R3, R5, 0x1f, RZ ;  /* 0x0000001f05037819 */ /* 0x000fd200000006ff */
.L_x_7:
[----:B-1----:R1:W2:Y:S02]  /*07a0*/  SYNCS.PHASECHK.TRANS64.TRYWAIT P2, [R4+URZ+0x36048], R3 ;  /* 0x03604803040075a7 */ /* 0x0022a4000804017f */
[----:B--2---:R-:W-:Y:S05]  /*07b0*/  @!P2 NANOSLEEP.SYNCS 0x989680 ;  /* 0x009896800000a95d */ /* 0x004fea0003900000 */
[----:B------:R-:W2:Y:S02]  /*07c0*/  @!P2 SYNCS.PHASECHK.TRANS64 P2, [R4+URZ+0x36048], R3 ;  /* 0x036048030400a5a7 */ /* 0x000ea4000804007f */
[----:B--2---:R-:W-:Y:S05]  /*07d0*/  @!P2 BRA `(.L_x_7) ;  /* 0xfffffffc00f0a947 */ /* 0x004fea000383ffff */
[----:B------:R-:W-:Y:S05]  /*07e0*/  @P3 BRA `(.L_x_8) ;  /* 0x0000000000143947 */ /* 0x000fea0003800000 */
[----:B------:R-:W-:Y:S01]  /*07f0*/  LOP3.LUT P2, RZ, R16, 0x1f, RZ, 0xc0, !PT ;  /* 0x0000001f10ff7812 */ /* 0x000fe2000784c0ff */
[----:B-1----:R-:W-:-:S04]  /*0800*/  IMAD.MOV.U32 R3, RZ, RZ, 0x6000 ;  /* 0x00006000ff037424 */ /* 0x002fc800078e00ff */
[----:B------:R2:W-:Y:S08]  /*0810*/  SYNCS.ARRIVE.TRANS64 RZ, [R4+URZ+0x36040], R3 ;  /* 0x0360400304ff79a7 */ /* 0x0005f0000800003f */
[----:B------:R-:W-:Y:S05]  /*0820*/  @!P2 BRA `(.L_x_8) ;  /* 0x000000000004a947 */ /* 0x000fea0003800000 */
[----:B------:R-:W-:Y:S01]  /*0830*/  BPT.TRAP 0x1 ;  /* 0x000000040000795c */ /* 0x000fe20000300000 */
.L_x_8:
[----:B------:R-:W-:Y:S01]  /*0840*/  R2UR UR40, R4 ;  /* 0x00000000042872ca */ /* 0x000fe200000e0000 */
[----:B------:R-:W-:Y:S01]  /*0850*/  ULDC.64 UR4, c[0x0][0x198] ;  /* 0x0000660000047ab9 */ /* 0x000fe20000000a00 */
[----:B------:R-:W-:Y:S01]  /*0860*/  UMOV UR6, 0x0 ;  /* 0x0000000000067882 */ /* 0x000fe20000000000 */
[----:B------:R-:W-:Y:S01]  /*0870*/  UIADD3 UR4, UP0, UR4, 0xf0, URZ ;  /* 0x000000f004047890 */ /* 0x000fe2000ff1e03f */
[----:B------:R-:W-:Y:S01]  /*0880*/  UMOV UR7, 0x10000000 ;  /* 0x1000000000077882 */ /* 0x000fe20000000000 */
[----:B------:R-:W-:Y:S02]  /*0890*/  UMOV UR42, URZ ;  /* 0x0000003f002a7c82 */ /* 0x000fe40008000000 */
[----:B------:R-:W-:Y:S01]  /*08a0*/  UIADD3.X UR5, URZ, UR5, URZ, UP0, !UPT ;  /* 0x000000053f057290 */ /* 0x000fe200087fe43f */
[----:B------:R-:W-:Y:S01]  /*08b0*/  UMOV UR44, UR36 ;  /* 0x00000024002c7c82 */ /* 0x000fe20008000000 */
[----:B------:R-:W-:Y:S01]  /*08c0*/  UMOV UR45, UR37 ;  /* 0x00000025002d7c82 */ /* 0x000fe20008000000 */
[----:B------:R-:W-:Y:S01]  /*08d0*/  UMOV UR10, 0x40 ;  /* 0x00000040000a7882 */ /* 0x000fe20000000000 */
[----:B------:R-:W-:-:S02]  /*08e0*/  UMOV UR11, UR43 ;  /* 0x0000002b000b7c82 */ /* 0x000fc40008000000 */
[----:B------:R-:W-:Y:S02]  /*08f0*/  UIADD3 UR41, UR40, 0x36040, URZ ;  /* 0x0003604028297890 */ /* 0x000fe4000fffe03f */
[----:B------:R-:W-:Y:S02]  /*0900*/  UIADD3 UR8, UR40, 0x2000, URZ ;  /* 0x0000200028087890 */ /* 0x000fe4000fffe03f */
[----:B------:R-:W-:Y:S01]  /*0910*/  UIADD3 UR32, UR40, 0x4000, URZ ;  /* 0x0000400028207890 */ /* 0x000fe2000fffe03f */
[----:B------:R-:W-:Y:S01]  /*0920*/  UMOV UR12, UR36 ;  /* 0x00000024000c7c82 */ /* 0x000fe20008000000 */
[----:B------:R-:W-:Y:S01]  /*0930*/  UMOV UR13, UR37 ;  /* 0x00000025000d7c82 */ /* 0x000fe20008000000 */
[----:B------:R-:W-:Y:S01]  /*0940*/  UMOV UR9, UR41 ;  /* 0x0000002900097c82 */ /* 0x000fe20008000000 */
[----:B------:R-:W-:Y:S01]  /*0950*/  UMOV UR34, 0x80 ;  /* 0x0000008000227882 */ /* 0x000fe20000000000 */
[----:B------:R-:W-:Y:S01]  /*0960*/  UMOV UR35, UR43 ;  /* 0x0000002b00237c82 */ /* 0x000fe20008000000 */
[----:B------:R-:W-:Y:S01]  /*0970*/  UMOV UR33, UR41 ;  /* 0x0000002900217c82 */ /* 0x000fe20008000000 */
[----:B------:R3:W-:Y:S01]  /*0980*/  UTMALDG.4D [UR40], [UR4], desc[UR6] ;  /* 0x00000628040075b4 */ /* 0x0007e20008019000 */
[----:B------:R3:W-:Y:S01]  /*0990*/  UTMALDG.4D [UR8], [UR4], desc[UR6] ;  /* 0x00000608040075b4 */ /* 0x0007e20008019000 */
[----:B------:R3:W-:Y:S02]  /*09a0*/  UTMALDG.4D [UR32], [UR4], desc[UR6] ;  /* 0x00000620040075b4 */ /* 0x0007e40008019000 */
[----:B---3--:R-:W-:Y:S01]  /*09b0*/  NOP ;  /* 0x0000000000007918 */ /* 0x008fe20000000000 */
.L_x_6:
[----:B------:R-:W-:Y:S05]  /*09c0*/  BSYNC B0 ;  /* 0x0000000000007941 */ /* 0x000fea0003800000 */
.L_x_5:
[----:B------:R-:W-:Y:S01]  /*09d0*/  BSSY B0, `(.L_x_9) ;  /* 0x00000d1000007945 */ /* 0x000fe20003800000 */
[----:B------:R-:W-:Y:S01]  /*09e0*/  SHF.L.U32 R8, R2, 0x1, RZ ;  /* 0x0000000102087819 */ /* 0x000fe200000006ff */
[----:B------:R-:W-:Y:S01]  /*09f0*/  IMAD.MOV.U32 R6, RZ, RZ, 0x1 ;  /* 0x00000001ff067424 */ /* 0x000fe200078e00ff */
[----:B------:R-:W-:Y:S02]  /*0a00*/  MOV R7, 0x1 ;  /* 0x0000000100077802 */ /* 0x000fe40000000f00 */
[----:B------:R-:W-:Y:S01]  /*0a10*/  MOV R5, RZ ;  /* 0x000000ff00057202 */ /* 0x000fe20000000f00 */
[----:B------:R-:W-:Y:S06]  /*0a20*/  @!P1 BRA `(.L_x_10) ;  /* 0x0000000c002c9947 */ /* 0x000fec0003800000 */
[----:B------:R-:W-:Y:S01]  /*0a30*/  ISETP.GE.AND P1, PT, R2, 0x1, PT ;  /* 0x000000010200780c */ /* 0x000fe20003f26270 */
[----:B------:R-:W-:Y:S01]  /*0a40*/  IMAD.MOV.U32 R5, RZ, RZ, RZ ;  /* 0x000000ffff057224 */ /* 0x000fe200078e00ff */
[----:B------:R-:W-:Y:S02]  /*0a50*/  LOP3.LUT R11, R16, 0x1f, RZ, 0xc0, !PT ;  /* 0x0000001f100b7812 */ /* 0x000fe400078ec0ff */
[----:B------:R-:W-:-:S09]  /*0a60*/  MOV R9, RZ ;  /* 0x000000ff00097202 */ /* 0x000fd20000000f00 */
[----:B------:R-:W-:Y:S05]  /*0a70*/  @!P1 BRA `(.L_x_11) ;  /* 0x0000000400689947 */ /* 0x000fea0003800000 */
[----:B-12---:R-:W1:Y:S01]  /*0a80*/  S2R R4, SR_CgaCtaId ;  /* 0x0000000000047919 */ /* 0x006e620000008800 */
[----:B------:R-:W-:Y:S02]  /*0a90*/  MOV R3, 0x400 ;  /* 0x0000040000037802 */ /* 0x000fe40000000f00 */
[----:B------:R-:W-:Y:S02]  /*0aa0*/  MOV R6, 0x1 ;  /* 0x0000000100067802 */ /* 0x000fe40000000f00 */
[----:B------:R-:W-:Y:S02]  /*0ab0*/  ISETP.NE.AND P2, PT, R0, RZ, PT ;  /* 0x000000ff0000720c */ /* 0x000fe40003f45270 */
[----:B------:R-:W-:Y:S02]  /*0ac0*/  MOV R5, 0x1 ;  /* 0x0000000100057802 */ /* 0x000fe40000000f00 */
[----:B-1----:R-:W-:Y:S02]  /*0ad0*/  LEA R4, R4, R3, 0x18 ;  /* 0x0000000304047211 */ /* 0x002fe400078ec0ff */
[----:B------:R-:W-:-:S07]  /*0ae0*/  SHF.L.U32 R3, R6, 0x1f, RZ ;  /* 0x0000001f06037819 */ /* 0x000fce00000006ff */
.L_x_12:
[----:B-1----:R1:W2:Y:S02]  /*0af0*/  SYNCS.PHASECHK.TRANS64.TRYWAIT P1, [R4+URZ+0x36020], R3 ;  /* 0x03602003040075a7 */ /* 0x0022a4000802017f */
[----:B--2---:R-:W-:Y:S05]  /*0b00*/  @!P1 NANOSLEEP.SYNCS 0x989680 ;  /* 0x009896800000995d */ /* 0x004fea0003900000 */
[----:B------:R-:W2:Y:S02]  /*0b10*/  @!P1 SYNCS.PHASECHK.TRANS64 P1, [R4+URZ+0x36020], R3 ;  /* 0x03602003040095a7 */ /* 0x000ea4000802007f */
[----:B--2---:R-:W-:Y:S05]  /*0b20*/  @!P1 BRA `(.L_x_12) ;  /* 0xfffffffc00f09947 */ /* 0x004fea000383ffff */
[----:B------:R-:W-:Y:S05]  /*0b30*/  @P2 BRA `(.L_x_13) ;  /* 0x0000000000142947 */ /* 0x000fea0003800000 */
[----:B------:R-:W-:Y:S01]  /*0b40*/  ISETP.NE.AND P1, PT, R11, RZ, PT ;  /* 0x000000ff0b00720c */ /* 0x000fe20003f25270 */
[----:B-1----:R-:W-:-:S04]  /*0b50*/  IMAD.MOV.U32 R3, RZ, RZ, 0xc000 ;  /* 0x0000c000ff037424 */ /* 0x002fc800078e00ff */
[----:B------:R2:W-:Y:S08]  /*0b60*/  SYNCS.ARRIVE.TRANS64 RZ, [R4+URZ+0x36000], R3 ;  /* 0x0360000304ff79a7 */ /* 0x0005f0000800003f */
[----:B------:R-:W-:Y:S05]  /*0b70*/  @!P1 BRA `(.L_x_13) ;  /* 0x0000000000049947 */ /* 0x000fea0003800000 */
[----:B------:R-:W-:Y:S01]  /*0b80*/  BPT.TRAP 0x1 ;  /* 0x000000040000795c */ /* 0x000fe20000300000 */
.L_x_13:
[----:B------:R-:W-:Y:S01]  /*0b90*/  R2UR UR32, R4 ;  /* 0x00000000042072ca */ /* 0x000fe200000e0000 */
[----:B------:R-:W-:Y:S01]  /*0ba0*/  ULDC.64 UR4, c[0x0][0x198] ;  /* 0x0000660000047ab9 */ /* 0x000fe20000000a00 */
[----:B-12---:R-:W1:Y:S01]  /*0bb0*/  S2R R4, SR_CgaCtaId ;  /* 0x0000000000047919 */ /* 0x006e620000008800 */
[----:B------:R-:W-:Y:S01]  /*0bc0*/  UIADD3 UR4, UP0, UR4, 0x1f0, URZ ;  /* 0x000001f004047890 */ /* 0x000fe2000ff1e03f */
[----:B------:R-:W-:Y:S01]  /*0bd0*/  MOV R3, 0x400 ;  /* 0x0000040000037802 */ /* 0x000fe20000000f00 */
[----:B------:R-:W-:Y:S01]  /*0be0*/  UMOV UR19, URZ ;  /* 0x0000003f00137c82 */ /* 0x000fe20008000000 */
[----:B------:R-:W-:Y:S01]  /*0bf0*/  UMOV UR6, 0x0 ;  /* 0x0000000000067882 */ /* 0x000fe20000000000 */
[----:B------:R-:W-:Y:S01]  /*0c00*/  UIADD3.X UR5, URZ, UR5, URZ, UP0, !UPT ;  /* 0x000000053f057290 */ /* 0x000fe200087fe43f */
[----:B------:R-:W-:Y:S01]  /*0c10*/  MOV R6, 0x1 ;  /* 0x0000000100067802 */ /* 0x000fe20000000f00 */
[----:B------:R-:W-:Y:S01]  /*0c20*/  UMOV UR7, 0x10000000 ;  /* 0x1000000000077882 */ /* 0x000fe20000000000 */
[----:B------:R-:W-:Y:S01]  /*0c30*/  UMOV UR18, URZ ;  /* 0x0000003f00127c82 */ /* 0x000fe20008000000 */
[----:B------:R-:W-:Y:S01]  /*0c40*/  UMOV UR20, UR36 ;  /* 0x0000002400147c82 */ /* 0x000fe20008000000 */
[----:B------:R-:W-:Y:S01]  /*0c50*/  UMOV UR21, UR37 ;  /* 0x0000002500157c82 */ /* 0x000fe20008000000 */
[----:B------:R-:W-:Y:S01]  /*0c60*/  UIADD3 UR16, UR32, 0x6000, URZ ;  /* 0x0000600020107890 */ /* 0x000fe2000fffe03f */
[----:B------:R-:W-:Y:S01]  /*0c70*/  ISETP.NE.AND P2, PT, R0, RZ, PT ;  /* 0x000000ff0000720c */ /* 0x000fe20003f45270 */
[----:B------:R-:W-:Y:S01]  /*0c80*/  UIADD3 UR17, UR32, 0x36000, URZ ;  /* 0x0003600020117890 */ /* 0x000fe2000fffe03f */
[----:B------:R-:W-:Y:S01]  /*0c90*/  MOV R9, 0x1 ;  /* 0x0000000100097802 */ /* 0x000fe20000000f00 */
[----:B------:R-:W-:Y:S01]  /*0ca0*/  UIADD3 UR8, UR32, 0xa000, URZ ;  /* 0x0000a00020087890 */ /* 0x000fe2000fffe03f */
[----:B------:R-:W-:Y:S01]  /*0cb0*/  SHF.L.U32 R6, R6, 0x1f, RZ ;  /* 0x0000001f06067819 */ /* 0x000fe200000006ff */
[----:B------:R-:W-:Y:S01]  /*0cc0*/  UIADD3 UR32, UR32, 0xe000, URZ ;  /* 0x0000e00020207890 */ /* 0x000fe2000fffe03f */
[----:B------:R-:W-:Y:S01]  /*0cd0*/  UMOV UR10, 0x40 ;  /* 0x00000040000a7882 */ /* 0x000fe20000000000 */
[----:B------:R-:W-:Y:S01]  /*0ce0*/  UMOV UR12, UR36 ;  /* 0x00000024000c7c82 */ /* 0x000fe20008000000 */
[----:B------:R-:W-:Y:S01]  /*0cf0*/  UMOV UR13, UR37 ;  /* 0x00000025000d7c82 */ /* 0x000fe20008000000 */
[----:B------:R-:W-:Y:S01]  /*0d00*/  UMOV UR11, UR19 ;  /* 0x00000013000b7c82 */ /* 0x000fe20008000000 */
[----:B------:R-:W-:Y:S01]  /*0d10*/  UMOV UR9, UR17 ;  /* 0x0000001100097c82 */ /* 0x000fe20008000000 */
[----:B------:R-:W-:Y:S01]  /*0d20*/  UMOV UR34, 0x80 ;  /* 0x0000008000227882 */ /* 0x000fe20000000000 */
[----:B------:R-:W-:Y:S01]  /*0d30*/  UMOV UR35, UR19 ;  /* 0x0000001300237c82 */ /* 0x000fe20008000000 */
[----:B------:R2:W-:Y:S01]  /*0d40*/  UTMALDG.4D [UR16], [UR4], desc[UR6] ;  /* 0x00000610040075b4 */ /* 0x0005e20008019000 */
[----:B------:R-:W-:Y:S01]  /*0d50*/  UMOV UR33, UR17 ;  /* 0x0000001100217c82 */ /* 0x000fe20008000000 */
[----:B-1----:R-:W-:Y:S01]  /*0d60*/  LEA R4, R4, R3, 0x18 ;  /* 0x0000000304047211 */ /* 0x002fe200078ec0ff */
[----:B------:R2:W-:Y:S04]  /*0d70*/  UTMALDG.4D [UR8], [UR4], desc[UR6] ;  /* 0x00000608040075b4 */ /* 0x0005e80008019000 */
[----:B------:R-:W-:Y:S01]  /*0d80*/  IMAD R3, R5, 0x8, R4 ;  /* 0x0000000805037824 */ /* 0x000fe200078e0204 */
[----:B------:R2:W-:Y:S02]  /*0d90*/  UTMALDG.4D [UR32], [UR4], desc[UR6] ;  /* 0x00000620040075b4 */ /* 0x0005e40008019000 */
[----:B--2---:R-:W-:-:S04]  /*0da0*/  NOP ;  /* 0x0000000000007918 */ /* 0x004fc80000000000 */
.L_x_14:
[----:B-1----:R1:W2:Y:S02]  /*0db0*/  SYNCS.PHASECHK.TRANS64.TRYWAIT P1, [R3+URZ+0x36020], R6 ;  /* 0x03602006030075a7 */ /* 0x0022a4000802017f */
[----:B--2---:R-:W-:Y:S05]  /*0dc0*/  @!P1 NANOSLEEP.SYNCS 0x989680 ;  /* 0x009896800000995d */ /* 0x004fea0003900000 */
[----:B------:R-:W2:Y:S02]  /*0dd0*/  @!P1 SYNCS.PHASECHK.TRANS64 P1, [R3+URZ+0x36020], R6 ;  /* 0x03602006030095a7 */ /* 0x000ea4000802007f */
[----:B--2---:R-:W-:Y:S05]  /*0de0*/  @!P1 BRA `(.L_x_14) ;  /* 0xfffffffc00f09947 */ /* 0x004fea000383ffff */
[----:B------:R-:W-:Y:S05]  /*0df0*/  @P2 BRA `(.L_x_15) ;  /* 0x0000000000142947 */ /* 0x000fea0003800000 */
[----:B------:R-:W-:Y:S02]  /*0e00*/  ISETP.NE.AND P1, PT, R11, RZ, PT ;  /* 0x000000ff0b00720c */ /* 0x000fe40003f25270 */
[----:B-1----:R-:W-:-:S04]  /*0e10*/  MOV R6, 0xc000 ;  /* 0x0000c00000067802 */ /* 0x002fc80000000f00 */
[----:B------:R2:W-:Y:S07]  /*0e20*/  SYNCS.ARRIVE.TRANS64 RZ, [R3+URZ+0x36000], R6 ;  /* 0x0360000603ff79a7 */ /* 0x0005ee000800003f */
[----:B------:R-:W-:Y:S05]  /*0e30*/  @!P1 BRA `(.L_x_15) ;  /* 0x0000000000049947 */ /* 0x000fea0003800000 */
[----:B------:R-:W-:Y:S01]  /*0e40*/  BPT.TRAP 0x1 ;  /* 0x000000040000795c */ /* 0x000fe20000300000 */
.L_x_15:
[----:B------:R-:W-:Y:S01]  /*0e50*/  IMAD R4, R5, 0xc000, R4 ;  /* 0x0000c00005047824 */ /* 0x000fe200078e0204 */
[----:B------:R-:W-:Y:S01]  /*0e60*/  R2UR UR17, R3 ;  /* 0x00000000031172ca */ /* 0x000fe200000e0000 */
[----:B------:R-:W-:Y:S01]  /*0e70*/  ULDC.64 UR4, c[0x0][0x198] ;  /* 0x0000660000047ab9 */ /* 0x000fe20000000a00 */
[----:B------:R-:W-:Y:S01]  /*0e80*/  UMOV UR19, URZ ;  /* 0x0000003f00137c82 */ /* 0x000fe20008000000 */
[----:B------:R-:W-:Y:S01]  /*0e90*/  UIADD3 UR4, UP0, UR4, 0x2f0, URZ ;  /* 0x000002f004047890 */ /* 0x000fe2000ff1e03f */
[----:B------:R-:W-:Y:S01]  /*0ea0*/  R2UR UR32, R4 ;  /* 0x00000000042072ca */ /* 0x000fe200000e0000 */
[----:B------:R-:W-:Y:S01]  /*0eb0*/  UMOV UR6, 0x0 ;  /* 0x0000000000067882 */ /* 0x000fe20000000000 */
[----:B------:R-:W-:Y:S01]  /*0ec0*/  UMOV UR7, 0x10000000 ;  /* 0x1000000000077882 */ /* 0x000fe20000000000 */
[----:B------:R-:W-:Y:S01]  /*0ed0*/  UIADD3.X UR5, URZ, UR5, URZ, UP0, !UPT ;  /* 0x000000053f057290 */ /* 0x000fe200087fe43f */
[----:B------:R-:W-:Y:S01]  /*0ee0*/  IADD3 R5, R5, 0x1, RZ ;  /* 0x0000000105057810 */ /* 0x000fe20007ffe0ff */
[----:B------:R-:W-:Y:S01]  /*0ef0*/  UMOV UR18, URZ ;  /* 0x0000003f00127c82 */ /* 0x000fe20008000000 */
[----:B------:R-:W-:Y:S01]  /*0f00*/  UMOV UR20, UR36 ;  /* 0x0000002400147c82 */ /* 0x000fe20008000000 */
[----:B------:R-:W-:Y:S01]  /*0f10*/  UMOV UR21, UR37 ;  /* 0x0000002500157c82 */ /* 0x000fe20008000000 */
[----:B------:R-:W-:Y:S01]  /*0f20*/  UMOV UR10, 0x40 ;  /* 0x00000040000a7882 */ /* 0x000fe20000000000 */
[----:B------:R-:W-:Y:S01]  /*0f30*/  UIADD3 UR17, UR17, 0x36000, URZ ;  /* 0x0003600011117890 */ /* 0x000fe2000fffe03f */
[----:B------:R-:W-:Y:S01]  /*0f40*/  UMOV UR12, UR36 ;  /* 0x00000024000c7c82 */ /* 0x000fe20008000000 */
[----:B------:R-:W-:-:S02]  /*0f50*/  UMOV UR13, UR37 ;  /* 0x00000025000d7c82 */ /* 0x000fc40008000000 */
[----:B------:R-:W-:Y:S02]  /*0f60*/  UIADD3 UR16, UR32, 0x6000, URZ ;  /* 0x0000600020107890 */ /* 0x000fe4000fffe03f */
[----:B------:R-:W-:Y:S02]  /*0f70*/  UIADD3 UR8, UR32, 0xa000, URZ ;  /* 0x0000a00020087890 */ /* 0x000fe4000fffe03f */
[----:B------:R-:W-:Y:S01]  /*0f80*/  UIADD3 UR32, UR32, 0xe000, URZ ;  /* 0x0000e00020207890 */ /* 0x000fe2000fffe03f */
[----:B------:R-:W-:Y:S01]  /*0f90*/  UMOV UR11, UR19 ;  /* 0x00000013000b7c82 */ /* 0x000fe20008000000 */
[----:B------:R-:W-:Y:S01]  /*0fa0*/  UMOV UR9, UR17 ;  /* 0x0000001100097c82 */ /* 0x000fe20008000000 */
[----:B------:R-:W-:Y:S01]  /*0fb0*/  UMOV UR34, 0x80 ;  /* 0x0000008000227882 */ /* 0x000fe20000000000 */
[----:B------:R-:W-:Y:S01]  /*0fc0*/  UMOV UR35, UR19 ;  /* 0x0000001300237c82 */ /* 0x000fe20008000000 */
[----:B------:R3:W-:Y:S01]  /*0fd0*/  UTMALDG.4D [UR16], [UR4], desc[UR6] ;  /* 0x00000610040075b4 */ /* 0x0007e20008019000 */
[----:B------:R-:W-:Y:S01]  /*0fe0*/  UMOV UR33, UR17 ;  /* 0x0000001100217c82 */ /* 0x000fe20008000000 */
[----:B------:R3:W-:Y:S02]  /*0ff0*/  UTMALDG.4D [UR8], [UR4], desc[UR6] ;  /* 0x00000608040075b4 */ /* 0x0007e40008019000 */
[----:B------:R3:W-:Y:S02]  /*1000*/  UTMALDG.4D [UR32], [UR4], desc[UR6] ;  /* 0x00000620040075b4 */ /* 0x0007e40008019000 */
[----:B---3--:R-:W-:Y:S01]  /*1010*/  NOP ;  /* 0x0000000000007918 */ /* 0x008fe20000000000 */
.L_x_11:
[----:B------:R-:W-:Y:S01]  /*1020*/  ISETP.GE.AND P1, PT, R2, 0x2, PT ;  /* 0x000000020200780c */ /* 0x000fe20003f26270 */
[----:B-12---:R-:W-:-:S12]  /*1030*/  IMAD.MOV.U32 R6, RZ, RZ, 0x1 ;  /* 0x00000001ff067424 */ /* 0x006fd800078e00ff */
[----:B------:R-:W-:Y:S05]  /*1040*/  @!P1 BRA `(.L_x_16) ;  /* 0x0000000400989947 */ /* 0x000fea0003800000 */
[----:B------:R-:W1:Y:S01]  /*1050*/  S2R R4, SR_CgaCtaId ;  /* 0x0000000000047919 */ /* 0x000e620000008800 */
[----:B------:R-:W-:Y:S02]  /*1060*/  MOV R3, 0x400 ;  /* 0x0000040000037802 */ /* 0x000fe40000000f00 */
[----:B------:R-:W-:Y:S02]  /*1070*/  MOV R6, 0x1 ;  /* 0x0000000100067802 */ /* 0x000fe40000000f00 */
[----:B------:R-:W-:Y:S02]  /*1080*/  ISETP.NE.AND P2, PT, R0, RZ, PT ;  /* 0x000000ff0000720c */ /* 0x000fe40003f45270 */
[----:B------:R-:W-:Y:S02]  /*1090*/  SHF.L.U32 R6, R6, 0x1f, RZ ;  /* 0x0000001f06067819 */ /* 0x000fe400000006ff */
[----:B-1----:R-:W-:-:S04]  /*10a0*/  LEA R4, R4, R3, 0x18 ;  /* 0x0000000304047211 */ /* 0x002fc800078ec0ff */
[----:B------:R-:W-:-:S07]  /*10b0*/  LEA R3, R5, R4, 0x3 ;  /* 0x0000000405037211 */ /* 0x000fce00078e18ff */
.L_x_17:
        /* <DEDUP_REMOVED lines=10> */
.L_x_18:
[----:B------:R-:W-:Y:S01]  /*1160*/  IMAD R4, R5, 0xc000, R4 ;  /* 0x0000c00005047824 */ /* 0x000fe200078e0204 */
[----:B------:R-:W-:Y:S01]  /*1170*/  R2UR UR17, R3 ;  /* 0x00000000031172ca */ /* 0x000fe200000e0000 */
[----:B------:R-:W-:Y:S01]  /*1180*/  ULDC.64 UR4, c[0x0][0x198] ;  /* 0x0000660000047ab9 */ /* 0x000fe20000000a00 */
[----:B------:R-:W-:Y:S01]  /*1190*/  R2UR UR19, R9 ;  /* 0x00000000091372ca */ /* 0x000fe200000e0000 */
[----:B------:R-:W-:Y:S01]  /*11a0*/  UIADD3 UR4, UP0, UR4, 0x1f0, URZ ;  /* 0x000001f004047890 */ /* 0x000fe2000ff1e03f */
[----:B------:R-:W-:Y:S01]  /*11b0*/  R2UR UR32, R4 ;  /* 0x00000000042072ca */ /* 0x000fe200000e0000 */
[----:B------:R-:W-:Y:S01]  /*11c0*/  UMOV UR6, 0x0 ;  /* 0x0000000000067882 */ /* 0x000fe20000000000 */
[----:B------:R-:W3:Y:S01]  /*11d0*/  S2R R4, SR_CgaCtaId ;  /* 0x0000000000047919 */ /* 0x000ee20000008800 */
[----:B------:R-:W-:Y:S01]  /*11e0*/  UIADD3.X UR5, URZ, UR5, URZ, UP0, !UPT ;  /* 0x000000053f057290 */ /* 0x000fe200087fe43f */
[----:B------:R-:W-:Y:S01]  /*11f0*/  IADD3 R5, R5, 0x1, RZ ;  /* 0x0000000105057810 */ /* 0x000fe20007ffe0ff */
[----:B------:R-:W-:Y:S01]  /*1200*/  UMOV UR7, 0x10000000 ;  /* 0x1000000000077882 */ /* 0x000fe20000000000 */
[----:B------:R-:W-:Y:S01]  /*1210*/  UMOV UR18, URZ ;  /* 0x0000003f00127c82 */ /* 0x000fe20008000000 */
[----:B------:R-:W-:Y:S01]  /*1220*/  UMOV UR20, UR36 ;  /* 0x0000002400147c82 */ /* 0x000fe20008000000 */
[----:B------:R-:W-:Y:S01]  /*1230*/  UMOV UR21, UR37 ;  /* 0x0000002500157c82 */ /* 0x000fe20008000000 */
[----:B------:R-:W-:Y:S01]  /*1240*/  UIADD3 UR17, UR17, 0x36000, URZ ;  /* 0x0003600011117890 */ /* 0x000fe2000fffe03f */
[----:B-12---:R-:W-:Y:S01]  /*1250*/  MOV R3, 0x400 ;  /* 0x0000040000037802 */ /* 0x006fe20000000f00 */
[----:B------:R-:W-:Y:S01]  /*1260*/  USHF.L.U32 UR19, UR19, 0x7, URZ ;  /* 0x0000000713137899 */ /* 0x000fe2000800063f */
[C---:B------:R-:W-:Y:S01]  /*1270*/  ISETP.NE.AND P2, PT, R5.reuse, 0x4, PT ;  /* 0x000000040500780c */ /* 0x040fe20003f45270 */
[----:B------:R-:W-:Y:S01]  /*1280*/  UIADD3 UR16, UR32, 0x6000, URZ ;  /* 0x0000600020107890 */ /* 0x000fe2000fffe03f */
[C---:B------:R-:W-:Y:S01]  /*1290*/  ISETP.NE.AND P1, PT, R5.reuse, 0x4, PT ;  /* 0x000000040500780c */ /* 0x040fe20003f25270 */
[----:B------:R-:W-:Y:S01]  /*12a0*/  UIADD3 UR8, UR32, 0xa000, URZ ;  /* 0x0000a00020087890 */ /* 0x000fe2000fffe03f */
[----:B------:R-:W-:Y:S01]  /*12b0*/  SEL R5, R5, RZ, P2 ;  /* 0x000000ff05057207 */ /* 0x000fe20001000000 */
[----:B------:R-:W-:Y:S01]  /*12c0*/  UIADD3 UR32, UR32, 0xe000, URZ ;  /* 0x0000e00020207890 */ /* 0x000fe2000fffe03f */
[----:B------:R-:W-:Y:S01]  /*12d0*/  SEL R6, RZ, 0x1, !P1 ;  /* 0x00000001ff067807 */ /* 0x000fe20004800000 */
        /* <DEDUP_REMOVED lines=9> */
[----:B------:R-:W-:Y:S01]  /*1370*/  ISETP.NE.AND P3, PT, R0, RZ, PT ;  /* 0x000000ff0000720c */ /* 0x000fe20003f65270 */
[----:B------:R1:W-:Y:S01]  /*1380*/  UTMALDG.4D [UR8], [UR4], desc[UR6] ;  /* 0x00000608040075b4 */ /* 0x0003e20008019000 */
[----:B---3--:R-:W-:-:S02]  /*1390*/  LEA R4, R4, R3, 0x18 ;  /* 0x0000000304047211 */ /* 0x008fc400078ec0ff */
[----:B------:R-:W-:Y:S02]  /*13a0*/  SHF.L.U32 R3, R6, 0x1f, RZ ;  /* 0x0000001f06037819 */ /* 0x000fe400000006ff */
[----:B------:R-:W-:Y:S01]  /*13b0*/  LEA R8, R5, R4, 0x3 ;  /* 0x0000000405087211 */ /* 0x000fe200078e18ff */
[----:B------:R1:W-:Y:S02]  /*13c0*/  UTMALDG.4D [UR32], [UR4], desc[UR6] ;  /* 0x00000620040075b4 */ /* 0x0003e40008019000 */
[----:B-1----:R-:W-:-:S04]  /*13d0*/  NOP ;  /* 0x0000000000007918 */ /* 0x002fc80000000000 */
.L_x_19:
        /* <DEDUP_REMOVED lines=10> */
.L_x_20:
[----:B------:R-:W-:Y:S01]  /*1480*/  IMAD R4, R5, 0xc000, R4 ;  /* 0x0000c00005047824 */ /* 0x000fe200078e0204 */
[----:B------:R-:W-:Y:S01]  /*1490*/  R2UR UR17, R8 ;  /* 0x00000000081172ca */ /* 0x000fe200000e0000 */
[----:B------:R-:W-:Y:S01]  /*14a0*/  ULDC.64 UR4, c[0x0][0x198] ;  /* 0x0000660000047ab9 */ /* 0x000fe20000000a00 */
[----:B------:R-:W-:Y:S01]  /*14b0*/  R2UR UR19, R9 ;  /* 0x00000000091372ca */ /* 0x000fe200000e0000 */
        /* <DEDUP_REMOVED lines=11> */
[----:B------:R-:W-:Y:S01]  /*1570*/  ISETP.NE.AND P1, PT, R5, 0x4, PT ;  /* 0x000000040500780c */ /* 0x000fe20003f25270 */
[----:B------:R-:W-:Y:S01]  /*1580*/  USHF.L.U32 UR19, UR19, 0x7, URZ ;  /* 0x0000000713137899 */ /* 0x000fe2000800063f */
[----:B------:R-:W-:Y:S01]  /*1590*/  IADD3 R9, R9, 0x1, RZ ;  /* 0x0000000109097810 */ /* 0x000fe20007ffe0ff */
[----:B------:R-:W-:Y:S01]  /*15a0*/  UIADD3 UR16, UR32, 0x6000, URZ ;  /* 0x0000600020107890 */ /* 0x000fe2000fffe03f */
[----:B-12---:R-:W-:Y:S01]  /*15b0*/  SEL R3, RZ, 0x1, P1 ;  /* 0x00000001ff037807 */ /* 0x006fe20000800000 */
[----:B------:R-:W-:Y:S01]  /*15c0*/  UIADD3 UR8, UR32, 0xa000, URZ ;  /* 0x0000a00020087890 */ /* 0x000fe2000fffe03f */
[----:B------:R-:W-:Y:S01]  /*15d0*/  SEL R5, R5, RZ, P1 ;  /* 0x000000ff05057207 */ /* 0x000fe20000800000 */
[----:B------:R-:W-:Y:S01]  /*15e0*/  UIADD3 UR32, UR32, 0xe000, URZ ;  /* 0x0000e00020207890 */ /* 0x000fe2000fffe03f */
[----:B------:R-:W-:Y:S01]  /*15f0*/  LOP3.LUT R6, R6, R3, RZ, 0x3c, !PT ;  /* 0x0000000306067212 */ /* 0x000fe200078e3cff */
        /* <DEDUP_REMOVED lines=8> */
[----:B------:R1:W-:Y:S01]  /*1680*/  UTMALDG.4D [UR8], [UR4], desc[UR6] ;  /* 0x00000608040075b4 */ /* 0x0003e20008019000 */
[----:B------:R1:W-:Y:S02]  /*1690*/  UTMALDG.4D [UR32], [UR4], desc[UR6] ;  /* 0x00000620040075b4 */ /* 0x0003e40008019000 */
[----:B-1----:R-:W-:Y:S01]  /*16a0*/  NOP ;  /* 0x0000000000007918 */ /* 0x002fe20000000000 */
.L_x_16:
[----:B------:R-:W-:-:S05]  /*16b0*/  IMAD.SHL.U32 R8, R2, 0x2, RZ ;  /* 0x0000000202087824 */ /* 0x000fca00078e00ff */
[----:B------:R-:W-:-:S04]  /*16c0*/  LOP3.LUT R8, R8, 0xfffffffe, RZ, 0x3c, !PT ;  /* 0xfffffffe08087812 */ /* 0x000fc800078e3cff */
[----:B------:R-:W-:-:S07]  /*16d0*/  IADD3 R8, -R8, -0x6, RZ ;  /* 0xfffffffa08087810 */ /* 0x000fce0007ffe1ff */
.L_x_10:
[----:B------:R-:W-:Y:S05]  /*16e0*/  BSYNC B0 ;  /* 0x0000000000007941 */ /* 0x000fea0003800000 */
.L_x_9:
[----:B------:R-:W3:Y:S01]  /*16f0*/  S2R R11, SR_CgaCtaId ;  /* 0x00000000000b7919 */ /* 0x000ee20000008800 */
[----:B------:R-:W-:Y:S02]  /*1700*/  MOV R2, 0x400 ;  /* 0x0000040000027802 */ /* 0x000fe40000000f00 */
[----:B-12---:R-:W-:Y:S02]  /*1710*/  MOV R4, RZ ;  /* 0x000000ff00047202 */ /* 0x006fe40000000f00 */
[----:B------:R-:W-:Y:S02]  /*1720*/  SHF.L.U32 R3, RZ, 0x1f, RZ ;  /* 0x0000001fff037819 */ /* 0x000fe400000006ff */
[----:B---3--:R-:W-:-:S07]  /*1730*/  LEA R2, R11, R2, 0x18 ;  /* 0x000000020b027211 */ /* 0x008fce00078ec0ff */
.L_x_21:
[----:B-1----:R1:W2:Y:S02]  /*1740*/  SYNCS.PHASECHK.TRANS64.TRYWAIT P1, [R2+URZ+0x36040], R3 ;  /* 0x03604003020075a7 */ /* 0x0022a4000802017f */
[----:B--2---:R-:W-:Y:S05]  /*1750*/  @!P1 NANOSLEEP.SYNCS 0x989680 ;  /* 0x009896800000995d */ /* 0x004fea0003900000 */
[----:B------:R-:W2:Y:S02]  /*1760*/  @!P1 SYNCS.PHASECHK.TRANS64 P1, [R2+URZ+0x36040], R3 ;  /* 0x03604003020095a7 */ /* 0x000ea4000802007f */
[----:B--2---:R-:W-:Y:S05]  /*1770*/  @!P1 BRA `(.L_x_21) ;  /* 0xfffffffc00f09947 */ /* 0x004fea000383ffff */
[----:B------:R-:W2:Y:S01]  /*1780*/  LDC R11, c[0x0][0x28c] ;  /* 0x0000a300ff0b7b82 */ /* 0x000ea20000000800 */
[----:B-1----:R-:W-:Y:S02]  /*1790*/  SHF.R.S32.HI R3, RZ, 0x1f, R0 ;  /* 0x0000001fff037819 */ /* 0x002fe40000011400 */
[----:B------:R-:W-:Y:S02]  /*17a0*/  SHF.L.U32 R17, RZ, 0x1f, RZ ;  /* 0x0000001fff117819 */ /* 0x000fe400000006ff */
[----:B--2---:R-:W-:Y:S02]  /*17b0*/  IADD3 R12, R11, 0x7f, RZ ;  /* 0x0000007f0b0c7810 */ /* 0x004fe40007ffe0ff */
[----:B------:R-:W-:Y:S02]  /*17c0*/  LEA.HI R11, R3, R0, RZ, 0x5 ;  /* 0x00000000030b7211 */ /* 0x000fe400078f28ff */
[----:B------:R-:W-:Y:S02]  /*17d0*/  SHF.R.S32.HI R13, RZ, 0x1f, R12 ;  /* 0x0000001fff0d7819 */ /* 0x000fe4000001140c */
[----:B------:R-:W-:-:S02]  /*17e0*/  SHF.R.S32.HI R11, RZ, 0x5, R11 ;  /* 0x00000005ff0b7819 */ /* 0x000fc4000001140b */
[----:B------:R-:W-:Y:S02]  /*17f0*/  LEA.HI R13, R13, R12, RZ, 0x7 ;  /* 0x0000000c0d0d7211 */ /* 0x000fe400078f38ff */
[----:B------:R-:W-:Y:S02]  /*1800*/  LEA R11, R11, UR43, 0x4 ;  /* 0x0000002b0b0b7c11 */ /* 0x000fe4000f8e20ff */
[----:B------:R-:W-:-:S07]  /*1810*/  SHF.R.S32.HI R15, RZ, 0x7, R13 ;  /* 0x00000007ff0f7819 */ /* 0x000fce000001140d */
.L_x_22:
[----:B-1----:R1:W2:Y:S02]  /*1820*/  SYNCS.PHASECHK.TRANS64.TRYWAIT P1, [R2+URZ+0x36000], R17 ;  /* 0x03600011020075a7 */ /* 0x0022a4000802017f */
[----:B--2---:R-:W-:Y:S05]  /*1830*/  @!P1 NANOSLEEP.SYNCS 0x989680 ;  /* 0x009896800000995d */ /* 0x004fea0003900000 */
[----:B------:R-:W2:Y:S02]  /*1840*/  @!P1 SYNCS.PHASECHK.TRANS64 P1, [R2+URZ+0x36000], R17 ;  /* 0x03600011020095a7 */ /* 0x000ea4000802007f */
[----:B--2---:R-:W-:Y:S05]  /*1850*/  @!P1 BRA `(.L_x_22) ;  /* 0xfffffffc00f09947 */ /* 0x004fea000383ffff */
[----:B------:R-:W-:Y:S01]  /*1860*/  LEA.HI R3, R3, R0, RZ, 0x2 ;  /* 0x0000000003037211 */ /* 0x000fe200078f10ff */
[----:B------:R-:W-:Y:S05]  /*1870*/  WARPSYNC.ALL ;  /* 0x0000000000007948 */ /* 0x000fea0003800000 */
[--C-:B------:R-:W-:Y:S02]  /*1880*/  SHF.R.S32.HI R12, RZ, 0x2, R3.reuse ;  /* 0x00000002ff0c7819 */ /* 0x100fe40000011403 */
[----:B------:R-:W-:Y:S02]  /*1890*/  SHF.R.S32.HI R13, RZ, 0x1f, R3 ;  /* 0x0000001fff0d7819 */ /* 0x000fe40000011403 */
[----:B------:R-:W-:-:S02]  /*18a0*/  LOP3.LUT R3, R3, 0x7ffffffc, RZ, 0xc0, !PT ;  /* 0x7ffffffc03037812 */ /* 0x000fc400078ec0ff */
[----:B------:R-:W-:Y:S02]  /*18b0*/  LEA.HI R13, R13, R12, RZ, 0x3 ;  /* 0x0000000c0d0d7211 */ /* 0x000fe400078f18ff */
[----:B------:R-:W-:Y:S01]  /*18c0*/  VIMNMX R194, R15, R194, PT ;  /* 0x000000c20fc27248 */ /* 0x000fe20003fe0100 */
[----:B------:R-:W-:Y:S01]  /*18d0*/  IMAD.IADD R14, R0, 0x1, -R3 ;  /* 0x00000001000e7824 */ /* 0x000fe200078e0a03 */
[----:B------:R-:W-:-:S04]  /*18e0*/  LOP3.LUT R3, R13, 0xfffffff8, RZ, 0xc0, !PT ;  /* 0xfffffff80d037812 */ /* 0x000fc800078ec0ff */
[----:B------:R-:W-:Y:S02]  /*18f0*/  SHF.L.U32 R14, R14, 0x1, RZ ;  /* 0x000000010e0e7819 */ /* 0x000fe400000006ff */
[----:B------:R-:W-:Y:S02]  /*1900*/  IADD3 R3, R11, R12, -R3 ;  /* 0x0000000c0b037210 */ /* 0x000fe40007ffe803 */
[C---:B------:R-:W-:Y:S01]  /*1910*/  R2UR UR15, R2.reuse ;  /* 0x00000000020f72ca */ /* 0x040fe200000e0000 */
[----:B------:R-:W-:Y:S01]  /*1920*/  WARPGROUP.ARRIVE ;  /* 0x00000000000079c5 */ /* 0x000fe20000000000 */
[----:B------:R-:W-:Y:S01]  /*1930*/  R2UR UR4, R2 ;  /* 0x00000000020472ca */ /* 0x000fe200000e0000 */
[----:B------:R-:W-:Y:S01]  /*1940*/  UMOV UR7, 0x40000040 ;  /* 0x4000004000077882 */ /* 0x000fe20000000000 */
[----:B------:R-:W-:Y:S01]  /*1950*/  UMOV UR11, 0x40000040 ;  /* 0x40000040000b7882 */ /* 0x000fe20000000000 */
[----:B------:R-:W-:Y:S01]  /*1960*/  UMOV UR9, UR7 ;  /* 0x0000000700097c82 */ /* 0x000fe20008000000 */
[----:B------:R-:W-:Y:S01]  /*1970*/  IMAD.U32 R191, RZ, RZ, UR7 ;  /* 0x00000007ffbf7e24 */ /* 0x000fe2000f8e00ff */
[----:B------:R-:W-:Y:S01]  /*1980*/  UMOV UR7, 0x40000040 ;  /* 0x4000004000077882 */ /* 0x000fe20000000000 */
[----:B------:R-:W-:Y:S01]  /*1990*/  UMOV UR57, 0x40000040 ;  /* 0x4000004000397882 */ /* 0x000fe20000000000 */
[----:B------:R-:W-:Y:S01]  /*19a0*/  MOV R189, UR7 ;  /* 0x0000000700bd7c02 */ /* 0x000fe20008000f00 */
[----:B------:R-:W-:Y:S01]  /*19b0*/  UMOV UR59, 0x40000040 ;  /* 0x40000040003b7882 */ /* 0x000fe20000000000 */
[----:B------:R-:W-:Y:S01]  /*19c0*/  UMOV UR53, 0x40000040 ;  /* 0x4000004000357882 */ /* 0x000fe20000000000 */
[----:B------:R-:W-:Y:S01]  /*19d0*/  UMOV UR55, 0x40000040 ;  /* 0x4000004000377882 */ /* 0x000fe20000000000 */
[----:B------:R-:W-:Y:S01]  /*19e0*/  UIADD3 UR15, UR15, 0x6000, URZ ;  /* 0x000060000f0f7890 */ /* 0x000fe2000fffe03f */
[C---:B------:R-:W-:Y:S01]  /*19f0*/  IADD3 R18, R14.reuse, 0x8, RZ ;  /* 0x000000080e127810 */ /* 0x040fe20007ffe0ff */
[----:B------:R-:W-:Y:S01]  /*1a00*/  USHF.R.U32.HI UR4, URZ, 0x4, UR4 ;  /* 0x000000043f047899 */ /* 0x000fe20008011604 */
[C---:B------:R-:W-:Y:S01]  /*1a10*/  ISETP.GE.AND P1, PT, R3.reuse, R14, PT ;  /* 0x0000000e0300720c */ /* 0x040fe20003f26270 */
[----:B------:R-:W-:Y:S01]  /*1a20*/  USHF.R.U32.HI UR15, URZ, 0x4, UR15 ;  /* 0x000000043f0f7899 */ /* 0x000fe2000801160f */
[C---:B------:R-:W-:Y:S01]  /*1a30*/  ISETP.GE.AND P2, PT, R3.reuse, R18, PT ;  /* 0x000000120300720c */ /* 0x040fe20003f46270 */
[----:B------:R-:W-:Y:S01]  /*1a40*/  ULOP3.LUT UR4, UR4, 0x3fff, URZ, 0xc0, !UPT ;  /* 0x00003fff04047892 */ /* 0x000fe2000f8ec03f */
[C---:B------:R-:W-:Y:S01]  /*1a50*/  IADD3 R18, R14.reuse, 0x11, RZ ;  /* 0x000000110e127810 */ /* 0x040fe20007ffe0ff */
[----:B------:R-:W-:Y:S01]  /*1a60*/  ULOP3.LUT UR15, UR15, 0x3fff, URZ, 0xc0, !UPT ;  /* 0x00003fff0f0f7892 */ /* 0x000fe2000f8ec03f */
[C---:B------:R-:W-:Y:S01]  /*1a70*/  ISETP.GT.AND P6, PT, R3.reuse, R14, PT ;  /* 0x0000000e0300720c */ /* 0x040fe20003fc4270 */
[----:B------:R-:W-:Y:S01]  /*1a80*/  ULOP3.LUT UR4, UR4, 0x10000, URZ, 0xfc, !UPT ;  /* 0x0001000004047892 */ /* 0x000fe2000f8efc3f */
[C---:B------:R-:W-:Y:S01]  /*1a90*/  ISETP.GE.AND P5, PT, R3.reuse, R18, PT ;  /* 0x000000120300720c */ /* 0x040fe20003fa6270 */
[----:B------:R-:W-:Y:S01]  /*1aa0*/  ULOP3.LUT UR14, UR15, 0x10000, URZ, 0xfc, !UPT ;  /* 0x000100000f0e7892 */ /* 0x000fe2000f8efc3f */
[C---:B------:R-:W-:Y:S01]  /*1ab0*/  IADD3 R18, R14.reuse, 0x18, RZ ;  /* 0x000000180e127810 */ /* 0x040fe20007ffe0ff */
[----:B------:R-:W-:Y:S01]  /*1ac0*/  UIADD3 UR5, UR4, 0x2, URZ ;  /* 0x0000000204057890 */ /* 0x000fe2000fffe03f */
[C---:B------:R-:W-:Y:S01]  /*1ad0*/  IADD3 R88, R14.reuse, 0x9, RZ ;  /* 0x000000090e587810 */ /* 0x040fe20007ffe0ff */
[----:B------:R-:W-:Y:S01]  /*1ae0*/  UIADD3 UR56, UR4, 0x206, URZ ;  /* 0x0000020604387890 */ /* 0x000fe2000fffe03f */
[C---:B------:R-:W-:Y:S01]  /*1af0*/  VIADD R90, R14.reuse, 0x10 ;  /* 0x000000100e5a7836 */ /* 0x040fe20000000000 */
[----:B------:R-:W-:Y:S01]  /*1b00*/  UMOV UR6, UR4 ;  /* 0x0000000400067c82 */ /* 0x000fe20008000000 */
[----:B------:R-:W-:Y:S01]  /*1b10*/  UMOV UR10, UR14 ;  /* 0x0000000e000a7c82 */ /* 0x000fe20008000000 */
[----:B------:R-:W-:Y:S01]  /*1b20*/  UMOV UR8, UR6 ;  /* 0x0000000600087c82 */ /* 0x000fe20008000000 */
[----:B------:R-:W-:Y:S01]  /*1b30*/  MOV R190, UR6 ;  /* 0x0000000600be7c02 */ /* 0x000fe20008000f00 */
[----:B------:R-:W-:Y:S01]  /*1b40*/  HGMMA.64x128x16.F32.BF16 R24, gdesc[UR8], RZ, !UPT, gsb0 ;  /* 0x01e00000081879f0 */ /* 0x000fe2000c0018ff */
[----:B------:R-:W-:Y:S01]  /*1b50*/  UIADD3 UR10, UR14, 0x2, URZ ;  /* 0x000000020e0a7890 */ /* 0x000fe2000fffe03f */
[C---:B------:R-:W-:Y:S01]  /*1b60*/  ISETP.GE.AND P3, PT, R3.reuse, R88, PT ;  /* 0x000000580300720c */ /* 0x040fe20003f66270 */
[----:B------:R-:W-:Y:S01]  /*1b70*/  UMOV UR6, UR5 ;  /* 0x0000000500067c82 */ /* 0x000fe20008000000 */
[----:B------:R-:W-:Y:S01]  /*1b80*/  UMOV UR9, UR7 ;  /* 0x0000000700097c82 */ /* 0x000fe20008000000 */
[----:B------:R-:W-:Y:S01]  /*1b90*/  UMOV UR8, UR6 ;  /* 0x0000000600087c82 */ /* 0x000fe20008000000 */
[----:B------:R-:W-:Y:S01]  /*1ba0*/  UMOV UR11, 0x40000040 ;  /* 0x40000040000b7882 */ /* 0x000fe20000000000 */
[----:B------:R-:W-:Y:S01]  /*1bb0*/  UIADD3 UR5, UR4, 0x4, URZ ;  /* 0x0000000404057890 */ /* 0x000fe2000fffe03f */
[----:B------:R-:W-:Y:S01]  /*1bc0*/  MOV R188, UR6 ;  /* 0x0000000600bc7c02 */ /* 0x000fe20008000f00 */
[----:B------:R-:W-:Y:S01]  /*1bd0*/  UMOV UR7, 0x40000040 ;  /* 0x4000004000077882 */ /* 0x000fe20000000000 */
[----:B------:R-:W-:Y:S01]  /*1be0*/  UIADD3 UR58, UR14, 0x406, URZ ;  /* 0x000004060e3a7890 */ /* 0x000fe2000fffe03f */
[----:B------:R-:W-:Y:S01]  /*1bf0*/  MOV R187, UR7 ;  /* 0x0000000700bb7c02 */ /* 0x000fe20008000f00 */
[----:B------:R-:W-:Y:S01]  /*1c00*/  UIADD3 UR52, UR4, 0x400, URZ ;  /* 0x0000040004347890 */ /* 0x000fe2000fffe03f */
[----:B------:R-:W-:Y:S01]  /*1c10*/  IADD3 R88, R14, 0x20, RZ ;  /* 0x000000200e587810 */ /* 0x000fe20007ffe0ff */
[----:B------:R-:W-:Y:S01]  /*1c20*/  UMOV UR6, UR5 ;  /* 0x0000000500067c82 */ /* 0x000fe20008000000 */
[----:B------:R-:W-:Y:S01]  /*1c30*/  UIADD3 UR5, UR4, 0x6, URZ ;  /* 0x0000000604057890 */ /* 0x000fe2000fffe03f */
[----:B------:R-:W-:Y:S01]  /*1c40*/  IMAD.U32 R186, RZ, RZ, UR6 ;  /* 0x00000006ffba7e24 */ /* 0x000fe2000f8e00ff */
[----:B------:R-:W-:Y:S01]  /*1c50*/  UIADD3 UR54, UR14, 0x800, URZ ;  /* 0x000008000e367890 */ /* 0x000fe2000fffe03f */
[C---:B------:R-:W-:Y:S01]  /*1c60*/  IADD3 R11, R3.reuse, 0x8, RZ ;  /* 0x00000008030b7810 */ /* 0x040fe20007ffe0ff */
[----:B------:R-:W-:Y:S01]  /*1c70*/  UIADD3 UR48, UR4, 0x402, URZ ;  /* 0x0000040204307890 */ /* 0x000fe2000fffe03f */
[----:B------:R-:W-:Y:S01]  /*1c80*/  ISETP.GE.AND P4, PT, R3, R90, PT ;  /* 0x0000005a0300720c */ /* 0x000fe20003f86270 */
[----:B------:R-:W-:Y:S01]  /*1c90*/  UIADD3 UR50, UR14, 0x802, URZ ;  /* 0x000008020e327890 */ /* 0x000fe2000fffe03f */
[----:B------:R-:W-:Y:S01]  /*1ca0*/  UMOV UR49, 0x40000040 ;  /* 0x4000004000317882 */ /* 0x000fe20000000000 */
[----:B------:R-:W-:Y:S01]  /*1cb0*/  UMOV UR51, 0x40000040 ;  /* 0x4000004000337882 */ /* 0x000fe20000000000 */
[----:B------:R-:W-:-:S02]  /*1cc0*/  UIADD3 UR44, UR4, 0x404, URZ ;  /* 0x00000404042c7890 */ /* 0x000fc4000fffe03f */
[----:B------:R-:W-:Y:S01]  /*1cd0*/  UIADD3 UR46, UR14, 0x804, URZ ;  /* 0x000008040e2e7890 */ /* 0x000fe2000fffe03f */
[----:B------:R-:W-:Y:S01]  /*1ce0*/  UMOV UR45, 0x40000040 ;  /* 0x40000040002d7882 */ /* 0x000fe20000000000 */
[----:B------:R-:W-:Y:S01]  /*1cf0*/  UMOV UR47, 0x40000040 ;  /* 0x40000040002f7882 */ /* 0x000fe20000000000 */
[----:B------:R-:W-:Y:S02]  /*1d00*/  WARPGROUP.DEPBAR.LE gsb0, 0x0 ;  /* 0x00008000000079c5 */ /* 0x000fe40000010000 */
[----:B------:R-:W-:-:S06]  /*1d10*/  WARPGROUP.ARRIVE ;  /* 0x00000000000079c5 */ /* 0x000fcc0000000000 */
[----:B------:R-:W-:Y:S01]  /*1d20*/  HGMMA.64x128x16.F32.BF16 R24, gdesc[UR8], R24, gsb0 ;  /* 0x01e00000081879f0 */ /* 0x000fe20008001818 */
[----:B------:R-:W-:Y:S01]  /*1d30*/  UIADD3 UR10, UR14, 0x4, URZ ;  /* 0x000000040e0a7890 */ /* 0x000fe2000fffe03f */
[----:B------:R-:W-:Y:S01]  /*1d40*/  UMOV UR8, UR6 ;  /* 0x0000000600087c82 */ /* 0x000fe20008000000 */
[----:B------:R-:W-:Y:S01]  /*1d50*/  UMOV UR9, UR7 ;  /* 0x0000000700097c82 */ /* 0x000fe20008000000 */
[----:B------:R-:W-:Y:S01]  /*1d60*/  UMOV UR11, 0x40000040 ;  /* 0x40000040000b7882 */ /* 0x000fe20000000000 */
[----:B------:R-:W-:Y:S01]  /*1d70*/  UMOV UR6, UR5 ;  /* 0x0000000500067c82 */ /* 0x000fe20008000000 */
[----:B------:R-:W-:Y:S01]  /*1d80*/  UMOV UR7, 0x40000040 ;  /* 0x4000004000077882 */ /* 0x000fe20000000000 */
[----:B------:R-:W-:Y:S01]  /*1d90*/  UIADD3 UR5, UR4, 0x200, URZ ;  /* 0x0000020004057890 */ /* 0x000fe2000fffe03f */
[----:B------:R-:W-:Y:S01]  /*1da0*/  MOV R184, UR6 ;  /* 0x0000000600b87c02 */ /* 0x000fe20008000f00 */
[----:B------:R-:W-:Y:S01]  /*1db0*/  IMAD.U32 R185, RZ, RZ, UR7 ;  /* 0x00000007ffb97e24 */ /* 0x000fe2000f8e00ff */
[----:B------:R-:W-:-:S02]  /*1dc0*/  WARPGROUP.DEPBAR.LE gsb0, 0x0 ;  /* 0x00008000000079c5 */ /* 0x000fc40000010000 */
        /* <DEDUP_REMOVED lines=9> */
[----:B------:R-:W-:Y:S02]  /*1e60*/  MOV R22, UR6 ;  /* 0x0000000600167c02 */ /* 0x000fe40008000f00 */
[----:B------:R-:W-:Y:S01]  /*1e70*/  MOV R23, UR7 ;  /* 0x0000000700177c02 */ /* 0x000fe20008000f00 */
        /* <DEDUP_REMOVED lines=10> */
[----:B------:R-:W-:Y:S01]  /*1f20*/  IMAD.U32 R20, RZ, RZ, UR6 ;  /* 0x00000006ff147e24 */ /* 0x000fe2000f8e00ff */
[----:B------:R-:W-:Y:S01]  /*1f30*/  MOV R21, UR7 ;  /* 0x0000000700157c02 */ /* 0x000fe20008000f00 */
[----:B------:R-:W-:Y:S01]  /*1f40*/  UIADD3 UR4, UR4, 0x406, URZ ;  /* 0x0000040604047890 */ /* 0x000fe2000fffe03f */
        /* <DEDUP_REMOVED lines=9> */
[----:B------:R-:W-:Y:S01]  /*1fe0*/  MOV R12, UR6 ;  /* 0x00000006000c7c02 */ /* 0x000fe20008000f00 */
[----:B------:R-:W-:Y:S01]  /*1ff0*/  IMAD.U32 R13, RZ, RZ, UR7 ;  /* 0x00000007ff0d7e24 */ /* 0x000fe2000f8e00ff */
[----:B------:R-:W-:Y:S01]  /*2000*/  UMOV UR5, 0x40000040 ;  /* 0x4000004000057882 */ /* 0x000fe20000000000 */
[----:B------:R-:W-:-:S02]  /*2010*/  WARPGROUP.DEPBAR.LE gsb0, 0x0 ;  /* 0x00008000000079c5 */ /* 0x000fc40000010000 */
[----:B------:R-:W-:-:S06]  /*2020*/  WARPGROUP.ARRIVE ;  /* 0x00000000000079c5 */ /* 0x000fcc0000000000 */
[----:B------:R-:W-:Y:S01]  /*2030*/  HGMMA.64x128x16.F32.BF16 R24, gdesc[UR8], R24, gsb0 ;  /* 0x01e00000081879f0 */ /* 0x000fe20008001818 */
[----:B------:R-:W-:Y:S01]  /*2040*/  UIADD3 UR10, UR14, 0x404, URZ ;  /* 0x000004040e0a7890 */ /* 0x000fe2000fffe03f */
[----:B------:R-:W-:Y:S01]  /*2050*/  UMOV UR8, UR6 ;  /* 0x0000000600087c82 */ /* 0x000fe20008000000 */
[----:B------:R-:W-:Y:S01]  /*2060*/  UMOV UR9, UR7 ;  /* 0x0000000700097c82 */ /* 0x000fe20008000000 */
[----:B------:R-:W-:Y:S01]  /*2070*/  UMOV UR11, 0x40000040 ;  /* 0x40000040000b7882 */ /* 0x000fe20000000000 */
[----:B------:R-:W-:Y:S01]  /*2080*/  UIADD3 UR6, UR14, 0x806, URZ ;  /* 0x000008060e067890 */ /* 0x000fe2000fffe03f */
[----:B------:R-:W-:Y:S01]  /*2090*/  UMOV UR7, 0x40000040 ;  /* 0x4000004000077882 */ /* 0x000fe20000000000 */
[----:B------:R-:W-:Y:S02]  /*20a0*/  WARPGROUP.DEPBAR.LE gsb0, 0x0 ;  /* 0x00008000000079c5 */ /* 0x000fe40000010000 */
[----:B------:R-:W-:-:S06]  /*20b0*/  WARPGROUP.ARRIVE ;  /* 0x00000000000079c5 */ /* 0x000fcc0000000000 */
[----:B------:R-:W-:Y:S03]  /*20c0*/  HGMMA.64x128x16.F32.BF16 R24, gdesc[UR8], R24, gsb0 ;  /* 0x01e00000081879f0 */ /* 0x000fe60008001818 */
[----:B------:R-:W-:Y:S02]  /*20d0*/  WARPGROUP.DEPBAR.LE gsb0, 0x0 ;  /* 0x00008000000079c5 */ /* 0x000fe40000010000 */
[----:B------:R-:W-:-:S07]  /*20e0*/  WARPGROUP.ARRIVE ;  /* 0x00000000000079c5 */ /* 0x000fce0000000000 */
        /* <DEDUP_REMOVED lines=12> */
[----:B------:R-:W-:Y:S01]  /*21b0*/  HGMMA.64x128x16.F32.BF16 R24, gdesc[UR4], R24, gsb0 ;  /* 0x01e00000041879f0 */ /* 0x000fe20008001818 */
[----:B------:R-:W-:Y:S01]  /*21c0*/  ULDC UR6, c[0x0][0x604] ;  /* 0x0001810000067ab9 */ /* 0x000fe20000000800 */
[----:B------:R-:W-:Y:S01]  /*21d0*/  ULDC UR7, c[0x0][0x604] ;  /* 0x0001810000077ab9 */ /* 0x000fe20000000800 */
[----:B------:R-:W-:Y:S02]  /*21e0*/  WARPGROUP.DEPBAR.LE gsb0, 0x0 ;  /* 0x00008000000079c5 */ /* 0x000fe40000010000 */
[----:B------:R-:W-:Y:S02]  /*21f0*/  FSEL R24, R24, -INF , P1 ;  /* 0xff80000018187808 */ /* 0x000fe40000800000 */
[----:B------:R-:W-:Y:S02]  /*2200*/  FSEL R30, R30, -INF , P1 ;  /* 0xff8000001e1e7808 */ /* 0x000fe40000800000 */
[----:B------:R-:W-:Y:S01]  /*2210*/  ISETP.GE.AND P1, PT, R3, R18, PT ;  /* 0x000000120300720c */ /* 0x000fe20003f26270 */
[----:B------:R-:W-:Y:S01]  /*2220*/  VIADD R18, R14, 0x19 ;  /* 0x000000190e127836 */ /* 0x000fe20000000000 */
[----:B------:R-:W-:-:S02]  /*2230*/  FSEL R25, R25, -INF , P6 ;  /* 0xff80000019197808 */ /* 0x000fc40003000000 */
[----:B------:R-:W-:Y:S02]  /*2240*/  FSEL R31, R31, -INF , P6 ;  /* 0xff8000001f1f7808 */ /* 0x000fe40003000000 */
[----:B------:R-:W-:Y:S02]  /*2250*/  ISETP.GE.AND P6, PT, R3, R18, PT ;  /* 0x000000120300720c */ /* 0x000fe40003fc6270 */
[----:B------:R-:W-:Y:S02]  /*2260*/  FSEL R28, R28, -INF , P2 ;  /* 0xff8000001c1c7808 */ /* 0x000fe40001000000 */
[----:B------:R-:W-:Y:S02]  /*2270*/  FSEL R34, R34, -INF , P2 ;  /* 0xff80000022227808 */ /* 0x000fe40001000000 */
[----:B------:R-:W-:Y:S02]  /*2280*/  FSEL R36, R36, -INF , P1 ;  /* 0xff80000024247808 */ /* 0x000fe40000800000 */
[----:B------:R-:W-:-:S02]  /*2290*/  FSEL R42, R42, -INF , P1 ;  /* 0xff8000002a2a7808 */ /* 0x000fc40000800000 */
[----:B------:R-:W-:Y:S02]  /*22a0*/  FSEL R37, R37, -INF , P6 ;  /* 0xff80000025257808 */ /* 0x000fe40003000000 */
[----:B------:R-:W-:Y:S02]  /*22b0*/  FSEL R43, R43, -INF , P6 ;  /* 0xff8000002b2b7808 */ /* 0x000fe40003000000 */
[----:B------:R-:W-:Y:S01]  /*22c0*/  ISETP.GE.AND P2, PT, R3, R88, PT ;  /* 0x000000580300720c */ /* 0x000fe20003f46270 */
[----:B------:R-:W-:Y:S01]  /*22d0*/  VIADD R88, R14, 0x28 ;  /* 0x000000280e587836 */ /* 0x000fe20000000000 */
[CC--:B------:R-:W-:Y:S02]  /*22e0*/  ISETP.GE.AND P1, PT, R11.reuse, R14.reuse, PT ;  /* 0x0000000e0b00720c */ /* 0x0c0fe40003f26270 */
[----:B------:R-:W-:Y:S02]  /*22f0*/  ISETP.GT.AND P6, PT, R11, R14, PT ;  /* 0x0000000e0b00720c */ /* 0x000fe40003fc4270 */
[----:B------:R-:W-:-:S02]  /*2300*/  FSEL R26, R26, -INF , P1 ;  /* 0xff8000001a1a7808 */ /* 0x000fc40000800000 */
[----:B------:R-:W-:Y:S02]  /*2310*/  FSEL R27, R27, -INF , P6 ;  /* 0xff8000001b1b7808 */ /* 0x000fe40003000000 */
[----:B------:R-:W-:Y:S02]  /*2320*/  FSEL R32, R32, -INF , P4 ;  /* 0xff80000020207808 */ /* 0x000fe40002000000 */
[----:B------:R-:W-:Y:S02]  /*2330*/  FSEL R38, R38, -INF , P4 ;  /* 0xff80000026267808 */ /* 0x000fe40002000000 */
[----:B------:R-:W-:Y:S02]  /*2340*/  ISETP.GE.AND P4, PT, R3, R88, PT ;  /* 0x000000580300720c */ /* 0x000fe40003f86270 */
[----:B------:R-:W-:Y:S02]  /*2350*/  IADD3 R88, R14, 0x31, RZ ;  /* 0x000000310e587810 */ /* 0x000fe40007ffe0ff */
[----:B------:R-:W-:-:S02]  /*2360*/  FMNMX R15, R26, R27, !PT ;  /* 0x0000001b1a0f7209 */ /* 0x000fc40007800000 */
[----:B------:R-:W-:Y:S02]  /*2370*/  ISETP.GE.AND P1, PT, R3, R88, PT ;  /* 0x000000580300720c */ /* 0x000fe40003f26270 */
[----:B------:R-:W-:Y:S02]  /*2380*/  FMNMX R88, R30, R15, !PT ;  /* 0x0000000f1e587209 */ /* 0x000fe40007800000 */
[----:B------:R-:W-:Y:S02]  /*2390*/  IADD3 R18, R14, 0x21, RZ ;  /* 0x000000210e127810 */ /* 0x000fe40007ffe0ff */
[----:B------:R-:W-:Y:S02]  /*23a0*/  FMNMX R15, R31, R88, !PT ;  /* 0x000000581f0f7209 */ /* 0x000fe40007800000 */
[----:B------:R-:W-:Y:S02]  /*23b0*/  FSEL R29, R29, -INF , P3 ;  /* 0xff8000001d1d7808 */ /* 0x000fe40001800000 */
[----:B------:R-:W-:-:S02]  /*23c0*/  FSEL R35, R35, -INF , P3 ;  /* 0xff80000023237808 */ /* 0x000fc40001800000 */
[----:B------:R-:W-:Y:S02]  /*23d0*/  FMNMX R88, R34, R15, !PT ;  /* 0x0000000f22587209 */ /* 0x000fe40007800000 */
[----:B------:R-:W-:Y:S02]  /*23e0*/  ISETP.GE.AND P3, PT, R3, R18, PT ;  /* 0x000000120300720c */ /* 0x000fe40003f66270 */
[----:B------:R-:W-:Y:S02]  /*23f0*/  IADD3 R18, R14, 0x29, RZ ;  /* 0x000000290e127810 */ /* 0x000fe40007ffe0ff */
[----:B------:R-:W-:Y:S02]  /*2400*/  FMNMX R15, R35, R88, !PT ;  /* 0x00000058230f7209 */ /* 0x000fe40007800000 */
[----:B------:R-:W-:Y:S02]  /*2410*/  FSEL R33, R33, -INF , P5 ;  /* 0xff80000021217808 */ /* 0x000fe40002800000 */
[----:B------:R-:W-:-:S02]  /*2420*/  FSEL R39, R39, -INF , P5 ;  /* 0xff80000027277808 */ /* 0x000fc40002800000 */
[C---:B------:R-:W-:Y:S01]  /*2430*/  ISETP.GE.AND P5, PT, R3.reuse, R18, PT ;  /* 0x000000120300720c */ /* 0x040fe20003fa6270 */
[----:B------:R-:W-:Y:S01]  /*2440*/  VIADD R18, R14, 0x30 ;  /* 0x000000300e127836 */ /* 0x000fe20000000000 */
[----:B------:R-:W-:Y:S02]  /*2450*/  FMNMX R88, R38, R15, !PT ;  /* 0x0000000f26587209 */ /* 0x000fe40007800000 */
[----:B------:R-:W-:Y:S02]  /*2460*/  FSEL R40, R40, -INF , P2 ;  /* 0xff80000028287808 */ /* 0x000fe40001000000 */
[----:B------:R-:W-:Y:S02]  /*2470*/  ISETP.GE.AND P6, PT, R3, R18, PT ;  /* 0x000000120300720c */ /* 0x000fe40003fc6270 */
[----:B------:R-:W-:Y:S02]  /*2480*/  FMNMX R15, R39, R88, !PT ;  /* 0x00000058270f7209 */ /* 0x000fe40007800000 */
[----:B------:R-:W-:-:S02]  /*2490*/  IADD3 R18, R14, 0x38, RZ ;  /* 0x000000380e127810 */ /* 0x000fc40007ffe0ff */
[----:B------:R-:W-:Y:S02]  /*24a0*/  FSEL R46, R46, -INF , P2 ;  /* 0xff8000002e2e7808 */ /* 0x000fe40001000000 */
[----:B------:R-:W-:Y:S02]  /*24b0*/  FMNMX R88, R42, R15, !PT ;  /* 0x0000000f2a587209 */ /* 0x000fe40007800000 */
[----:B------:R-:W-:Y:S01]  /*24c0*/  ISETP.GE.AND P2, PT, R3, R18, PT ;  /* 0x000000120300720c */ /* 0x000fe20003f46270 */
[----:B------:R-:W-:Y:S01]  /*24d0*/  VIADD R18, R14, 0x39 ;  /* 0x000000390e127836 */ /* 0x000fe20000000000 */
[----:B------:R-:W-:Y:S02]  /*24e0*/  FMNMX R15, R43, R88, !PT ;  /* 0x000000582b0f7209 */ /* 0x000fe40007800000 */
[----:B------:R-:W-:Y:S02]  /*24f0*/  FSEL R41, R41, -INF , P3 ;  /* 0xff80000029297808 */ /* 0x000fe40001800000 */
[----:B------:R-:W-:-:S02]  /*2500*/  FSEL R47, R47, -INF , P3 ;  /* 0xff8000002f2f7808 */ /* 0x000fc40001800000 */
[C---:B------:R-:W-:Y:S02]  /*2510*/  ISETP.GE.AND P3, PT, R3.reuse, R18, PT ;  /* 0x000000120300720c */ /* 0x040fe40003f66270 */
[----:B------:R-:W-:Y:S02]  /*2520*/  IADD3 R18, R14, 0x40, RZ ;  /* 0x000000400e127810 */ /* 0x000fe40007ffe0ff */
[----:B------:R-:W-:Y:S02]  /*2530*/  FMNMX R88, R46, R15, !PT ;  /* 0x0000000f2e587209 */ /* 0x000fe40007800000 */
[----:B------:R-:W-:Y:S02]  /*2540*/  FSEL R44, R44, -INF , P4 ;  /* 0xff8000002c2c7808 */ /* 0x000fe40002000000 */
[----:B------:R-:W-:Y:S02]  /*2550*/  FSEL R50, R50, -INF , P4 ;  /* 0xff80000032327808 */ /* 0x000fe40002000000 */
[----:B------:R-:W-:-:S02]  /*2560*/  ISETP.GE.AND P4, PT, R3, R18, PT ;  /* 0x000000120300720c */ /* 0x000fc40003f86270 */
[----:B------:R-:W-:Y:S02]  /*2570*/  FMNMX R15, R47, R88, !PT ;  /* 0x000000582f0f7209 */ /* 0x000fe40007800000 */
[----:B------:R-:W-:Y:S02]  /*2580*/  IADD3 R18, R14, 0x41, RZ ;  /* 0x000000410e127810 */ /* 0x000fe40007ffe0ff */
[----:B------:R-:W-:Y:S02]  /*2590*/  FSEL R45, R45, -INF , P5 ;  /* 0xff8000002d2d7808 */ /* 0x000fe40002800000 */
[----:B------:R-:W-:Y:S02]  /*25a0*/  FSEL R51, R51, -INF , P5 ;  /* 0xff80000033337808 */ /* 0x000fe40002800000 */
[----:B------:R-:W-:Y:S02]  /*25b0*/  FMNMX R88, R50, R15, !PT ;  /* 0x0000000f32587209 */ /* 0x000fe40007800000 */
[----:B------:R-:W-:Y:S01]  /*25c0*/  ISETP.GE.AND P5, PT, R3, R18, PT ;  /* 0x000000120300720c */ /* 0x000fe20003fa6270 */
[----:B------:R-:W-:Y:S01]  /*25d0*/  VIADD R18, R14, 0x48 ;  /* 0x000000480e127836 */ /* 0x000fe20000000000 */
[----:B------:R-:W-:-:S02]  /*25e0*/  FSEL R54, R54, -INF , P6 ;  /* 0xff80000036367808 */ /* 0x000fc40003000000 */
[----:B-1----:R-:W-:Y:S02]  /*25f0*/  FMNMX R17, R51, R88, !PT ;  /* 0x0000005833117209 */ /* 0x002fe40007800000 */
[----:B------:R-:W-:Y:S02]  /*2600*/  FSEL R48, R48, -INF , P6 ;  /* 0xff80000030307808 */ /* 0x000fe40003000000 */
[----:B------:R-:W-:Y:S02]  /*2610*/  FMNMX R15, R24, R25, !PT ;  /* 0x00000019180f7209 */ /* 0x000fe40007800000 */
[----:B------:R-:W-:Y:S02]  /*2620*/  ISETP.GE.AND P6, PT, R3, R18, PT ;  /* 0x000000120300720c */ /* 0x000fe40003fc6270 */
[----:B------:R-:W-:Y:S02]  /*2630*/  IADD3 R18, R14, 0x49, RZ ;  /* 0x000000490e127810 */ /* 0x000fe40007ffe0ff */
[----:B------:R-:W-:-:S02]  /*2640*/  FSEL R55, R55, -INF , P1 ;  /* 0xff80000037377808 */ /* 0x000fc40000800000 */
[----:B------:R-:W-:Y:S02]  /*2650*/  FMNMX R90, R54, R17, !PT ;  /* 0x00000011365a7209 */ /* 0x000fe40007800000 */
[----:B------:R-:W-:Y:S02]  /*2660*/  FMNMX R88, R28, R15, !PT ;  /* 0x0000000f1c587209 */ /* 0x000fe40007800000 */
[----:B------:R-:W-:Y:S02]  /*2670*/  FSEL R49, R49, -INF , P1 ;  /* 0xff80000031317808 */ /* 0x000fe40000800000 */
[----:B------:R-:W-:Y:S02]  /*2680*/  ISETP.GE.AND P1, PT, R3, R18, PT ;  /* 0x000000120300720c */ /* 0x000fe40003f26270 */
[----:B------:R-:W-:Y:S02]  /*2690*/  FSEL R58, R58, -INF , P2 ;  /* 0xff8000003a3a7808 */ /* 0x000fe40001000000 */
[----:B------:R-:W-:-:S02]  /*26a0*/  FMNMX R17, R55, R90, !PT ;  /* 0x0000005a37117209 */ /* 0x000fc40007800000 */
[----:B------:R-:W-:Y:S02]  /*26b0*/  IADD3 R18, R14, 0x50, RZ ;  /* 0x000000500e127810 */ /* 0x000fe40007ffe0ff */
[----:B------:R-:W-:Y:S02]  /*26c0*/  FMNMX R15, R29, R88, !PT ;  /* 0x000000581d0f7209 */ /* 0x000fe40007800000 */
[----:B------:R-:W-:Y:S02]  /*26d0*/  FSEL R52, R52, -INF , P2 ;  /* 0xff80000034347808 */ /* 0x000fe40001000000 */
[----:B------:R-:W-:Y:S02]  /*26e0*/  FSEL R59, R59, -INF , P3 ;  /* 0xff8000003b3b7808 */ /* 0x000fe40001800000 */
[----:B------:R-:W-:Y:S02]  /*26f0*/  FMNMX R90, R58, R17, !PT ;  /* 0x000000113a5a7209 */ /* 0x000fe40007800000 */
[----:B------:R-:W-:Y:S01]  /*2700*/  ISETP.GE.AND P2, PT, R3, R18, PT ;  /* 0x000000120300720c */ /* 0x000fe20003f46270 */
[----:B------:R-:W-:Y:S01]  /*2710*/  VIADD R18, R14, 0x51 ;  /* 0x000000510e127836 */ /* 0x000fe20000000000 */
[----:B------:R-:W-:-:S02]  /*2720*/  FMNMX R88, R32, R15, !PT ;  /* 0x0000000f20587209 */ /* 0x000fc40007800000 */
[----:B------:R-:W-:Y:S02]  /*2730*/  FSEL R62, R62, -INF , P4 ;  /* 0xff8000003e3e7808 */ /* 0x000fe40002000000 */
[----:B------:R-:W-:Y:S02]  /*2740*/  FMNMX R17, R59, R90, !PT ;  /* 0x0000005a3b117209 */ /* 0x000fe40007800000 */
[----:B------:R-:W-:Y:S02]  /*2750*/  FSEL R53, R53, -INF , P3 ;  /* 0xff80000035357808 */ /* 0x000fe40001800000 */
[----:B------:R-:W-:Y:S02]  /*2760*/  FMNMX R15, R33, R88, !PT ;  /* 0x00000058210f7209 */ /* 0x000fe40007800000 */
[----:B------:R-:W-:Y:S02]  /*2770*/  ISETP.GE.AND P3, PT, R3, R18, PT ;  /* 0x000000120300720c */ /* 0x000fe40003f66270 */
[----:B------:R-:W-:-:S02]  /*2780*/  IADD3 R18, R14, 0x58, RZ ;  /* 0x000000580e127810 */ /* 0x000fc40007ffe0ff */
[----:B------:R-:W-:Y:S02]  /*2790*/  FSEL R63, R63, -INF , P5 ;  /* 0xff8000003f3f7808 */ /* 0x000fe40002800000 */
[----:B------:R-:W-:Y:S02]  /*27a0*/  FMNMX R90, R62, R17, !PT ;  /* 0x000000113e5a7209 */ /* 0x000fe40007800000 */
[----:B------:R-:W-:Y:S02]  /*27b0*/  FMNMX R88, R36, R15, !PT ;  /* 0x0000000f24587209 */ /* 0x000fe40007800000 */
[----:B------:R-:W-:Y:S02]  /*27c0*/  FSEL R56, R56, -INF , P4 ;  /* 0xff80000038387808 */ /* 0x000fe40002000000 */
[----:B------:R-:W-:Y:S02]  /*27d0*/  ISETP.GE.AND P4, PT, R3, R18, PT ;  /* 0x000000120300720c */ /* 0x000fe40003f86270 */
[----:B------:R-:W-:-:S02]  /*27e0*/  FSEL R66, R66, -INF , P6 ;  /* 0xff80000042427808 */ /* 0x000fc40003000000 */
[----:B------:R-:W-:Y:S02]  /*27f0*/  FMNMX R17, R63, R90, !PT ;  /* 0x0000005a3f117209 */ /* 0x000fe40007800000 */
[----:B------:R-:W-:Y:S02]  /*2800*/  IADD3 R18, R14, 0x59, RZ ;  /* 0x000000590e127810 */ /* 0x000fe40007ffe0ff */
[----:B------:R-:W-:Y:S02]  /*2810*/  FMNMX R15, R37, R88, !PT ;  /* 0x00000058250f7209 */ /* 0x000fe40007800000 */
[----:B------:R-:W-:Y:S02]  /*2820*/  FSEL R57, R57, -INF , P5 ;  /* 0xff80000039397808 */ /* 0x000fe40002800000 */
[----:B------:R-:W-:Y:S02]  /*2830*/  FSEL R67, R67, -INF , P1 ;  /* 0xff80000043437808 */ /* 0x000fe40000800000 */
[----:B------:R-:W-:-:S02]  /*2840*/  FMNMX R90, R66, R17, !PT ;  /* 0x00000011425a7209 */ /* 0x000fc40007800000 */
[----:B------:R-:W-:Y:S01]  /*2850*/  ISETP.GE.AND P5, PT, R3, R18, PT ;  /* 0x000000120300720c */ /* 0x000fe20003fa6270 */
[----:B------:R-:W-:Y:S01]  /*2860*/  VIADD R18, R14, 0x60 ;  /* 0x000000600e127836 */ /* 0x000fe20000000000 */
[----:B------:R-:W-:Y:S02]  /*2870*/  FMNMX R88, R40, R15, !PT ;  /* 0x0000000f28587209 */ /* 0x000fe40007800000 */
[----:B------:R-:W-:Y:S02]  /*2880*/  FSEL R70, R70, -INF , P2 ;  /* 0xff80000046467808 */ /* 0x000fe40001000000 */
[----:B------:R-:W-:Y:S02]  /*2890*/  FMNMX R17, R67, R90, !PT ;  /* 0x0000005a43117209 */ /* 0x000fe40007800000 */
[----:B------:R-:W-:Y:S02]  /*28a0*/  FSEL R60, R60, -INF , P6 ;  /* 0xff8000003c3c7808 */ /* 0x000fe40003000000 */
[----:B------:R-:W-:-:S02]  /*28b0*/  FMNMX R15, R41, R88, !PT ;  /* 0x00000058290f7209 */ /* 0x000fc40007800000 */
[----:B------:R-:W-:Y:S02]  /*28c0*/  ISETP.GE.AND P6, PT, R3, R18, PT ;  /* 0x000000120300720c */ /* 0x000fe40003fc6270 */
[----:B------:R-:W-:Y:S02]  /*28d0*/  IADD3 R18, R14, 0x61, RZ ;  /* 0x000000610e127810 */ /* 0x000fe40007ffe0ff */
[----:B------:R-:W-:Y:S02]  /*28e0*/  FSEL R71, R71, -INF , P3 ;  /* 0xff80000047477808 */ /* 0x000fe40001800000 */
[----:B------:R-:W-:Y:S02]  /*28f0*/  FMNMX R90, R70, R17, !PT ;  /* 0x00000011465a7209 */ /* 0x000fe40007800000 */
[----:B------:R-:W-:Y:S02]  /*2900*/  FMNMX R88, R44, R15, !PT ;  /* 0x0000000f2c587209 */ /* 0x000fe40007800000 */
[----:B------:R-:W-:-:S02]  /*2910*/  FSEL R61, R61, -INF , P1 ;  /* 0xff8000003d3d7808 */ /* 0x000fc40000800000 */
[----:B------:R-:W-:Y:S02]  /*2920*/  ISETP.GE.AND P1, PT, R3, R18, PT ;  /* 0x000000120300720c */ /* 0x000fe40003f26270 */
[----:B------:R-:W-:Y:S02]  /*2930*/  FSEL R74, R74, -INF , P4 ;  /* 0xff8000004a4a7808 */ /* 0x000fe40002000000 */
[----:B------:R-:W-:Y:S02]  /*2940*/  FMNMX R17, R71, R90, !PT ;  /* 0x0000005a47117209 */ /* 0x000fe40007800000 */
[----:B------:R-:W-:Y:S02]  /*2950*/  IADD3 R18, R14, 0x68, RZ ;  /* 0x000000680e127810 */ /* 0x000fe40007ffe0ff */
[----:B------:R-:W-:Y:S02]  /*2960*/  FMNMX R15, R45, R88, !PT ;  /* 0x000000582d0f7209 */ /* 0x000fe40007800000 */
[----:B------:R-:W-:-:S02]  /*2970*/  FSEL R64, R64, -INF , P2 ;  /* 0xff80000040407808 */ /* 0x000fc40001000000 */
[----:B------:R-:W-:Y:S02]  /*2980*/  FSEL R75, R75, -INF , P5 ;  /* 0xff8000004b4b7808 */ /* 0x000fe40002800000 */
[----:B------:R-:W-:Y:S02]  /*2990*/  FMNMX R90, R74, R17, !PT ;  /* 0x000000114a5a7209 */ /* 0x000fe40007800000 */
[----:B------:R-:W-:Y:S01]  /*29a0*/  ISETP.GE.AND P2, PT, R3, R18, PT ;  /* 0x000000120300720c */ /* 0x000fe20003f46270 */
[----:B------:R-:W-:Y:S01]  /*29b0*/  VIADD R18, R14, 0x69 ;  /* 0x000000690e127836 */ /* 0x000fe20000000000 */
[----:B------:R-:W-:Y:S02]  /*29c0*/  FMNMX R88, R48, R15, !PT ;  /* 0x0000000f30587209 */ /* 0x000fe40007800000 */
[----:B------:R-:W-:Y:S02]  /*29d0*/  FSEL R78, R78, -INF , P6 ;  /* 0xff8000004e4e7808 */ /* 0x000fe40003000000 */
[----:B------:R-:W-:-:S02]  /*29e0*/  FMNMX R17, R75, R90, !PT ;  /* 0x0000005a4b117209 */ /* 0x000fc40007800000 */
[----:B------:R-:W-:Y:S02]  /*29f0*/  FSEL R65, R65, -INF , P3 ;  /* 0xff80000041417808 */ /* 0x000fe40001800000 */
[----:B------:R-:W-:Y:S02]  /*2a00*/  FMNMX R15, R49, R88, !PT ;  /* 0x00000058310f7209 */ /* 0x000fe40007800000 */
[----:B------:R-:W-:Y:S02]  /*2a10*/  ISETP.GE.AND P3, PT, R3, R18, PT ;  /* 0x000000120300720c */ /* 0x000fe40003f66270 */
[----:B------:R-:W-:Y:S02]  /*2a20*/  IADD3 R18, R14, 0x70, RZ ;  /* 0x000000700e127810 */ /* 0x000fe40007ffe0ff */
[----:B------:R-:W-:Y:S02]  /*2a30*/  FSEL R79, R79, -INF , P1 ;  /* 0xff8000004f4f7808 */ /* 0x000fe40000800000 */
[----:B------:R-:W-:-:S02]  /*2a40*/  FMNMX R90, R78, R17, !PT ;  /* 0x000000114e5a7209 */ /* 0x000fc40007800000 */
[----:B------:R-:W-:Y:S02]  /*2a50*/  FMNMX R88, R52, R15, !PT ;  /* 0x0000000f34587209 */ /* 0x000fe40007800000 */
[----:B------:R-:W-:Y:S02]  /*2a60*/  FSEL R68, R68, -INF , P4 ;  /* 0xff80000044447808 */ /* 0x000fe40002000000 */
[----:B------:R-:W-:Y:S02]  /*2a70*/  ISETP.GE.AND P4, PT, R3, R18, PT ;  /* 0x000000120300720c */ /* 0x000fe40003f86270 */
[----:B------:R-:W-:Y:S02]  /*2a80*/  FSEL R82, R82, -INF , P2 ;  /* 0xff80000052527808 */ /* 0x000fe40001000000 */
[----:B------:R-:W-:Y:S02]  /*2a90*/  FMNMX R17, R79, R90, !PT ;  /* 0x0000005a4f117209 */ /* 0x000fe40007800000 */
[----:B------:R-:W-:-:S02]  /*2aa0*/  IADD3 R18, R14, 0x71, RZ ;  /* 0x000000710e127810 */ /* 0x000fc40007ffe0ff */
[----:B------:R-:W-:Y:S02]  /*2ab0*/  FMNMX R15, R53, R88, !PT ;  /* 0x00000058350f7209 */ /* 0x000fe40007800000 */
[----:B------:R-:W-:Y:S02]  /*2ac0*/  FSEL R69, R69, -INF , P5 ;  /* 0xff80000045457808 */ /* 0x000fe40002800000 */
[----:B------:R-:W-:Y:S02]  /*2ad0*/  FSEL R83, R83, -INF , P3 ;  /* 0xff80000053537808 */ /* 0x000fe40001800000 */
[----:B------:R-:W-:Y:S02]  /*2ae0*/  FMNMX R88, R82, R17, !PT ;  /* 0x0000001152587209 */ /* 0x000fe40007800000 */
[----:B------:R-:W-:Y:S02]  /*2af0*/  ISETP.GE.AND P5, PT, R3, R18, PT ;  /* 0x000000120300720c */ /* 0x000fe40003fa6270 */
[----:B------:R-:W-:-:S02]  /*2b00*/  FMNMX R18, R56, R15, !PT ;  /* 0x0000000f38127209 */ /* 0x000fc40007800000 */
[----:B------:R-:W-:Y:S02]  /*2b10*/  FSEL R86, R86, -INF , P4 ;  /* 0xff80000056567808 */ /* 0x000fe40002000000 */
[----:B------:R-:W-:Y:S02]  /*2b20*/  FMNMX R17, R83, R88, !PT ;  /* 0x0000005853117209 */ /* 0x000fe40007800000 */
[----:B------:R-:W-:Y:S02]  /*2b30*/  FMNMX R15, R57, R18, !PT ;  /* 0x00000012390f7209 */ /* 0x000fe40007800000 */
[----:B------:R-:W-:Y:S02]  /*2b40*/  FSEL R87, R87, -INF , P5 ;  /* 0xff80000057577808 */ /* 0x000fe40002800000 */
[----:B------:R-:W-:Y:S02]  /*2b50*/  FMNMX R88, R86, R17, !PT ;  /* 0x0000001156587209 */ /* 0x000fe40007800000 */
[----:B------:R-:W-:-:S02]  /*2b60*/  FMNMX R18, R60, R15, !PT ;  /* 0x0000000f3c127209 */ /* 0x000fc40007800000 */
[----:B------:R-:W-:Y:S02]  /*2b70*/  FMNMX R88, R87, R88, !PT ;  /* 0x0000005857587209 */ /* 0x000fe40007800000 */
[----:B------:R-:W-:Y:S02]  /*2b80*/  FMNMX R15, R61, R18, !PT ;  /* 0x000000123d0f7209 */ /* 0x000fe40007800000 */
[----:B------:R-:W-:Y:S01]  /*2b90*/  FSEL R72, R72, -INF , P6 ;  /* 0xff80000048487808 */ /* 0x000fe20003000000 */
[----:B------:R-:W1:Y:S01]  /*2ba0*/  SHFL.BFLY PT, R17, R88, 0x1, 0x1f ;  /* 0x0c201f0058117f89 */ /* 0x000e6200000e0000 */
[----:B------:R-:W-:Y:S02]  /*2bb0*/  FMNMX R18, R64, R15, !PT ;  /* 0x0000000f40127209 */ /* 0x000fe40007800000 */
[----:B------:R-:W-:Y:S02]  /*2bc0*/  FSEL R73, R73, -INF , P1 ;  /* 0xff80000049497808 */ /* 0x000fe40000800000 */
[----:B------:R-:W-:-:S02]  /*2bd0*/  FMNMX R15, R65, R18, !PT ;  /* 0x00000012410f7209 */ /* 0x000fc40007800000 */
[----:B------:R-:W-:Y:S02]  /*2be0*/  FSEL R76, R76, -INF , P2 ;  /* 0xff8000004c4c7808 */ /* 0x000fe40001000000 */
[----:B------:R-:W-:Y:S02]  /*2bf0*/  FMNMX R18, R68, R15, !PT ;  /* 0x0000000f44127209 */ /* 0x000fe40007800000 */
[----:B------:R-:W-:Y:S02]  /*2c00*/  FSEL R77, R77, -INF , P3 ;  /* 0xff8000004d4d7808 */ /* 0x000fe40001800000 */
[----:B------:R-:W-:Y:S02]  /*2c10*/  FMNMX R15, R69, R18, !PT ;  /* 0x00000012450f7209 */ /* 0x000fe40007800000 */
[----:B------:R-:W-:Y:S02]  /*2c20*/  FSEL R80, R80, -INF , P4 ;  /* 0xff80000050507808 */ /* 0x000fe40002000000 */
[----:B------:R-:W-:-:S02]  /*2c30*/  FMNMX R18, R72, R15, !PT ;  /* 0x0000000f48127209 */ /* 0x000fc40007800000 */
[----:B------:R-:W-:Y:S02]  /*2c40*/  FSEL R81, R81, -INF , P5 ;  /* 0xff80000051517808 */ /* 0x000fe40002800000 */
[----:B------:R-:W-:Y:S01]  /*2c50*/  FMNMX R15, R73, R18, !PT ;  /* 0x00000012490f7209 */ /* 0x000fe20007800000 */
[----:B------:R-:W-:Y:S01]  /*2c60*/  VIADD R18, R14, 0x78 ;  /* 0x000000780e127836 */ /* 0x000fe20000000000 */
[----:B-1----:R-:W-:Y:S02]  /*2c70*/  FMNMX R17, R88, R17, !PT ;  /* 0x0000001158117209 */ /* 0x002fe40007800000 */
[----:B------:R-:W-:Y:S02]  /*2c80*/  FMNMX R88, R76, R15, !PT ;  /* 0x0000000f4c587209 */ /* 0x000fe40007800000 */
[----:B------:R-:W-:Y:S01]  /*2c90*/  ISETP.GE.AND P1, PT, R3, R18, PT ;  /* 0x000000120300720c */ /* 0x000fe20003f26270 */
[----:B------:R-:W1:Y:S01]  /*2ca0*/  SHFL.BFLY PT, R90, R17, 0x2, 0x1f ;  /* 0x0c401f00115a7f89 */ /* 0x000e6200000e0000 */
[----:B------:R-:W-:-:S02]  /*2cb0*/  FMNMX R15, R77, R88, !PT ;  /* 0x000000584d0f7209 */ /* 0x000fc40007800000 */
[----:B------:R-:W-:Y:S02]  /*2cc0*/  IADD3 R18, R14, 0x79, RZ ;  /* 0x000000790e127810 */ /* 0x000fe40007ffe0ff */
[----:B------:R-:W-:Y:S02]  /*2cd0*/  FMNMX R88, R80, R15, !PT ;  /* 0x0000000f50587209 */ /* 0x000fe40007800000 */
[----:B------:R-:W-:Y:S02]  /*2ce0*/  ISETP.GE.AND P2, PT, R3, R18, PT ;  /* 0x000000120300720c */ /* 0x000fe40003f46270 */
[----:B------:R-:W-:Y:S02]  /*2cf0*/  FSEL R84, R84, -INF , P1 ;  /* 0xff80000054547808 */ /* 0x000fe40000800000 */
[----:B------:R-:W-:Y:S02]  /*2d00*/  FMNMX R15, R81, R88, !PT ;  /* 0x00000058510f7209 */ /* 0x000fe40007800000 */
[----:B------:R-:W-:-:S02]  /*2d10*/  FSEL R85, R85, -INF , P2 ;  /* 0xff80000055557808 */ /* 0x000fc40001000000 */
[----:B------:R-:W-:-:S04]  /*2d20*/  FMNMX R18, R84, R15, !PT ;  /* 0x0000000f54127209 */ /* 0x000fc80007800000 */
[----:B------:R-:W-:-:S05]  /*2d30*/  FMNMX R18, R85, R18, !PT ;  /* 0x0000001255127209 */ /* 0x000fca0007800000 */
[----:B------:R-:W2:Y:S01]  /*2d40*/  SHFL.BFLY PT, R15, R18, 0x1, 0x1f ;  /* 0x0c201f00120f7f89 */ /* 0x000ea200000e0000 */
[----:B-1----:R-:W-:-:S04]  /*2d50*/  FMNMX R193, R17, R90, !PT ;  /* 0x0000005a11c17209 */ /* 0x002fc80007800000 */
[----:B------:R-:W-:-:S04]  /*2d60*/  FSETP.NEU.AND P1, PT, R193, -INF , PT ;  /* 0xff800000c100780b */ /* 0x000fc80003f2d000 */
[----:B------:R-:W-:-:S05]  /*2d70*/  FSEL R17, R193, RZ, P1 ;  /* 0x000000ffc1117208 */ /* 0x000fca0000800000 */
[----:B------:R-:W-:Y:S01]  /*2d80*/  FMUL R17, R17, UR6 ;  /* 0x0000000611117c20 */ /* 0x000fe20008400000 */
[----:B------:R-:W-:-:S03]  /*2d90*/  ULDC UR6, c[0x0][0x604] ;  /* 0x0001810000067ab9 */ /* 0x000fc60000000800 */
[----:B------:R-:W-:Y:S01]  /*2da0*/  FFMA R26, R26, UR6, -R17 ;  /* 0x000000061a1a7c23 */ /* 0x000fe20008000811 */
[----:B------:R-:W-:-:S04]  /*2db0*/  ULDC UR6, c[0x0][0x604] ;  /* 0x0001810000067ab9 */ /* 0x000fc80000000800 */
[----:B------:R-:W-:Y:S02]  /*2dc0*/  FSETP.GEU.AND P1, PT, R26, -126, PT ;  /* 0xc2fc00001a00780b */ /* 0x000fe40003f2e000 */
[----:B--2---:R-:W-:Y:S01]  /*2dd0*/  FMNMX R15, R18, R15, !PT ;  /* 0x0000000f120f7209 */ /* 0x004fe20007800000 */
[--C-:B------:R-:W-:Y:S01]  /*2de0*/  FFMA R18, R27, UR6, -R17.reuse ;  /* 0x000000061b127c23 */ /* 0x100fe20008000811 */
[----:B------:R-:W-:Y:S02]  /*2df0*/  ULDC UR6, c[0x0][0x604] ;  /* 0x0001810000067ab9 */ /* 0x000fe40000000800 */
[--C-:B------:R-:W-:Y:S01]  /*2e00*/  FFMA R30, R30, UR6, -R17.reuse ;  /* 0x000000061e1e7c23 */ /* 0x100fe20008000811 */
[----:B------:R-:W1:Y:S01]  /*2e10*/  SHFL.BFLY PT, R192, R15, 0x2, 0x1f ;  /* 0x0c401f000fc07f89 */ /* 0x000e6200000e0000 */
[----:B------:R-:W-:Y:S01]  /*2e20*/  ULDC UR6, c[0x0][0x604] ;  /* 0x0001810000067ab9 */ /* 0x000fe20000000800 */
[----:B------:R-:W-:Y:S01]  /*2e30*/  FSETP.GEU.AND P4, PT, R18, -126, PT ;  /* 0xc2fc00001200780b */ /* 0x000fe20003f8e000 */
[--C-:B------:R-:W-:Y:S01]  /*2e40*/  FFMA R31, R31, UR6, -R17.reuse ;  /* 0x000000061f1f7c23 */ /* 0x100fe20008000811 */
[----:B------:R-:W-:Y:S01]  /*2e50*/  ULDC UR6, c[0x0][0x604] ;  /* 0x0001810000067ab9 */ /* 0x000fe20000000800 */
[----:B------:R-:W-:Y:S01]  /*2e60*/  FSETP.GEU.AND P3, PT, R30, -126, PT ;  /* 0xc2fc00001e00780b */ /* 0x000fe20003f6e000 */
[--C-:B------:R-:W-:Y:S01]  /*2e70*/  FFMA R34, R34, UR6, -R17.reuse ;  /* 0x0000000622227c23 */ /* 0x100fe20008000811 */
[----:B------:R-:W-:Y:S01]  /*2e80*/  ULDC UR6, c[0x0][0x604] ;  /* 0x0001810000067ab9 */ /* 0x000fe20000000800 */
[----:B------:R-:W-:Y:S01]  /*2e90*/  FSETP.GEU.AND P2, PT, R31, -126, PT ;  /* 0xc2fc00001f00780b */ /* 0x000fe20003f4e000 */
[----:B------:R-:W-:Y:S01]  /*2ea0*/  FFMA R35, R35, UR6, -R17 ;  /* 0x0000000623237c23 */ /* 0x000fe20008000811 */
[----:B------:R-:W-:Y:S01]  /*2eb0*/  @!P1 FMUL R26, R26, 0.5 ;  /* 0x3f0000001a1a9820 */ /* 0x000fe20000400000 */
[----:B------:R-:W-:Y:S01]  /*2ec0*/  FSETP.GEU.AND P6, PT, R34, -126, PT ;  /* 0xc2fc00002200780b */ /* 0x000fe20003fce000 */
[----:B------:R-:W-:-:S02]  /*2ed0*/  ULDC UR6, c[0x0][0x604] ;  /* 0x0001810000067ab9 */ /* 0x000fc40000000800 */
[----:B------:R-:W2:Y:S01]  /*2ee0*/  MUFU.EX2 R121, R26 ;  /* 0x0000001a00797308 */ /* 0x000ea20000000800 */
[----:B------:R-:W-:Y:S01]  /*2ef0*/  @!P4 FMUL R18, R18, 0.5 ;  /* 0x3f0000001212c820 */ /* 0x000fe20000400000 */
[--C-:B------:R-:W-:Y:S01]  /*2f00*/  FFMA R38, R38, UR6, -R17.reuse ;  /* 0x0000000626267c23 */ /* 0x100fe20008000811 */
[----:B------:R-:W-:Y:S01]  /*2f10*/  ULDC UR6, c[0x0][0x604] ;  /* 0x0001810000067ab9 */ /* 0x000fe20000000800 */
[----:B------:R-:W-:Y:S01]  /*2f20*/  @!P3 FMUL R30, R30, 0.5 ;  /* 0x3f0000001e1eb820 */ /* 0x000fe20000400000 */
[--C-:B------:R-:W-:Y:S01]  /*2f30*/  FFMA R39, R39, UR6, -R17.reuse ;  /* 0x0000000627277c23 */ /* 0x100fe20008000811 */
[----:B------:R-:W-:Y:S01]  /*2f40*/  ULDC UR6, c[0x0][0x604] ;  /* 0x0001810000067ab9 */ /* 0x000fe20000000800 */
[----:B------:R-:W-:Y:S01]  /*2f50*/  @!P2 FMUL R31, R31, 0.5 ;  /* 0x3f0000001f1fa820 */ /* 0x000fe20000400000 */
[----:B------:R-:W3:Y:S01]  /*2f60*/  MUFU.EX2 R123, R30 ;  /* 0x0000001e007b7308 */ /* 0x000ee20000000800 */
[----:B------:R-:W-:Y:S01]  /*2f70*/  FFMA R42, R42, UR6, -R17 ;  /* 0x000000062a2a7c23 */ /* 0x000fe20008000811 */
[----:B-1----:R-:W-:Y:S01]  /*2f80*/  FMNMX R192, R15, R192, !PT ;  /* 0x000000c00fc07209 */ /* 0x002fe20007800000 */
[----:B------:R-:W-:Y:S01]  /*2f90*/  @!P6 FMUL R34, R34, 0.5 ;  /* 0x3f0000002222e820 */ /* 0x000fe20000400000 */
[----:B------:R-:W-:-:S02]  /*2fa0*/  ULDC UR6, c[0x0][0x604] ;  /* 0x0001810000067ab9 */ /* 0x000fc40000000800 */
[C---:B------:R-:W-:Y:S01]  /*2fb0*/  FSETP.NEU.AND P5, PT, R192.reuse, -INF , PT ;  /* 0xff800000c000780b */ /* 0x040fe20003fad000 */
[--C-:B------:R-:W-:Y:S01]  /*2fc0*/  FFMA R43, R43, UR6, -R17.reuse ;  /* 0x000000062b2b7c23 */ /* 0x100fe20008000811 */
[----:B------:R-:W1:Y:S01]  /*2fd0*/  MUFU.EX2 R26, R31 ;  /* 0x0000001f001a7308 */ /* 0x000e620000000800 */
[----:B------:R-:W-:Y:S01]  /*2fe0*/  ULDC UR6, c[0x0][0x604] ;  /* 0x0001810000067ab9 */ /* 0x000fe20000000800 */
[----:B------:R-:W-:Y:S01]  /*2ff0*/  FSEL R15, R192, RZ, P5 ;  /* 0x000000ffc00f7208 */ /* 0x000fe20002800000 */
[--C-:B------:R-:W-:Y:S01]  /*3000*/  FFMA R46, R46, UR6, -R17.reuse ;  /* 0x000000062e2e7c23 */ /* 0x100fe20008000811 */
[----:B------:R-:W-:Y:S01]  /*3010*/  FSETP.GEU.AND P5, PT, R35, -126, PT ;  /* 0xc2fc00002300780b */ /* 0x000fe20003fae000 */
[----:B------:R-:W-:Y:S01]  /*3020*/  ULDC UR6, c[0x0][0x604] ;  /* 0x0001810000067ab9 */ /* 0x000fe20000000800 */
[----:B--2---:R-:W-:Y:S01]  /*3030*/  @!P1 FMUL R121, R121, R121 ;  /* 0x0000007979799220 */ /* 0x004fe20000400000 */
[--C-:B------:R-:W-:Y:S01]  /*3040*/  FFMA R47, R47, UR6, -R17.reuse ;  /* 0x000000062f2f7c23 */ /* 0x100fe20008000811 */
[----:B------:R-:W2:Y:S01]  /*3050*/  MUFU.EX2 R18, R18 ;  /* 0x0000001200127308 */ /* 0x000ea20000000800 */
[----:B---3--:R-:W-:Y:S01]  /*3060*/  @!P3 FMUL R123, R123, R123 ;  /* 0x0000007b7b7bb220 */ /* 0x008fe20000400000 */
[----:B------:R-:W-:Y:S01]  /*3070*/  FSETP.GEU.AND P1, PT, R38, -126, PT ;  /* 0xc2fc00002600780b */ /* 0x000fe20003f2e000 */
[----:B------:R-:W-:Y:S01]  /*3080*/  ULDC UR6, c[0x0][0x604] ;  /* 0x0001810000067ab9 */ /* 0x000fe20000000800 */
[----:B------:R-:W-:Y:S01]  /*3090*/  FSETP.GEU.AND P3, PT, R42, -126, PT ;  /* 0xc2fc00002a00780b */ /* 0x000fe20003f6e000 */
[----:B------:R-:W-:Y:S01]  /*30a0*/  FFMA R50, R50, UR6, -R17 ;  /* 0x0000000632327c23 */ /* 0x000fe20008000811 */
[----:B------:R-:W-:-:S02]  /*30b0*/  ULDC UR6, c[0x0][0x604] ;  /* 0x0001810000067ab9 */ /* 0x000fc40000000800 */
[----:B------:R-:W3:Y:S01]  /*30c0*/  MUFU.EX2 R125, R34 ;  /* 0x00000022007d7308 */ /* 0x000ee20000000800 */
[----:B------:R-:W-:Y:S01]  /*30d0*/  @!P5 FMUL R35, R35, 0.5 ;  /* 0x3f0000002323d820 */ /* 0x000fe20000400000 */
[----:B-1----:R-:W-:Y:S01]  /*30e0*/  @!P2 FMUL R26, R26, R26 ;  /* 0x0000001a1a1aa220 */ /* 0x002fe20000400000 */
[----:B------:R-:W-:Y:S01]  /*30f0*/  FSETP.GEU.AND P2, PT, R43, -126, PT ;  /* 0xc2fc00002b00780b */ /* 0x000fe20003f4e000 */
[--C-:B------:R-:W-:Y:S01]  /*3100*/  FFMA R51, R51, UR6, -R17.reuse ;  /* 0x0000000633337c23 */ /* 0x100fe20008000811 */
[----:B------:R-:W-:Y:S02]  /*3110*/  ULDC UR6, c[0x0][0x604] ;  /* 0x0001810000067ab9 */ /* 0x000fe40000000800 */
[----:B------:R-:W-:Y:S01]  /*3120*/  @!P1 FMUL R38, R38, 0.5 ;  /* 0x3f00000026269820 */ /* 0x000fe20000400000 */
[----:B------:R-:W1:Y:S01]  /*3130*/  MUFU.EX2 R30, R35 ;  /* 0x00000023001e7308 */ /* 0x000e620000000800 */
[----:B--2---:R-:W-:Y:S01]  /*3140*/  @!P4 FMUL R18, R18, R18 ;  /* 0x000000121212c220 */ /* 0x004fe20000400000 */
[----:B------:R-:W-:Y:S01]  /*3150*/  FSETP.GEU.AND P4, PT, R39, -126, PT ;  /* 0xc2fc00002700780b */ /* 0x000fe20003f8e000 */
[----:B------:R-:W-:Y:S01]  /*3160*/  @!P3 FMUL R42, R42, 0.5 ;  /* 0x3f0000002a2ab820 */ /* 0x000fe20000400000 */
[----:B------:R-:W-:Y:S01]  /*3170*/  FFMA R54, R54, UR6, -R17 ;  /* 0x0000000636367c23 */ /* 0x000fe20008000811 */
[----:B------:R-:W-:-:S02]  /*3180*/  ULDC UR6, c[0x0][0x604] ;  /* 0x0001810000067ab9 */ /* 0x000fc40000000800 */
[--C-:B------:R-:W-:Y:S01]  /*3190*/  FFMA R55, R55, UR6, -R17.reuse ;  /* 0x0000000637377c23 */ /* 0x100fe20008000811 */
[----:B------:R-:W-:Y:S01]  /*31a0*/  @!P2 FMUL R43, R43, 0.5 ;  /* 0x3f0000002b2ba820 */ /* 0x000fe20000400000 */
[----:B---3--:R-:W-:Y:S01]  /*31b0*/  @!P6 FMUL R125, R125, R125 ;  /* 0x0000007d7d7de220 */ /* 0x008fe20000400000 */
[----:B------:R-:W-:Y:S01]  /*31c0*/  FSETP.GEU.AND P6, PT, R46, -126, PT ;  /* 0xc2fc00002e00780b */ /* 0x000fe20003fce000 */
[----:B------:R-:W2:Y:S01]  /*31d0*/  MUFU.EX2 R127, R38 ;  /* 0x00000026007f7308 */ /* 0x000ea20000000800 */
[----:B------:R-:W-:Y:S02]  /*31e0*/  ULDC UR6, c[0x0][0x604] ;  /* 0x0001810000067ab9 */ /* 0x000fe40000000800 */
[--C-:B------:R-:W-:Y:S01]  /*31f0*/  FFMA R58, R58, UR6, -R17.reuse ;  /* 0x000000063a3a7c23 */ /* 0x100fe20008000811 */
[----:B------:R-:W-:Y:S01]  /*3200*/  @!P4 FMUL R39, R39, 0.5 ;  /* 0x3f0000002727c820 */ /* 0x000fe20000400000 */
[----:B------:R-:W-:Y:S01]  /*3210*/  ULDC UR6, c[0x0][0x604] ;  /* 0x0001810000067ab9 */ /* 0x000fe20000000800 */
[----:B-1----:R-:W-:Y:S01]  /*3220*/  @!P5 FMUL R30, R30, R30 ;  /* 0x0000001e1e1ed220 */ /* 0x002fe20000400000 */
[----:B------:R-:W-:Y:S01]  /*3230*/  FSETP.GEU.AND P5, PT, R47, -126, PT ;  /* 0xc2fc00002f00780b */ /* 0x000fe20003fae000 */
[----:B------:R-:W1:Y:S01]  /*3240*/  MUFU.EX2 R129, R42 ;  /* 0x0000002a00817308 */ /* 0x000e620000000800 */
[----:B------:R-:W-:Y:S01]  /*3250*/  FFMA R59, R59, UR6, -R17 ;  /* 0x000000063b3b7c23 */ /* 0x000fe20008000811 */
[----:B------:R-:W-:-:S02]  /*3260*/  ULDC UR6, c[0x0][0x604] ;  /* 0x0001810000067ab9 */ /* 0x000fc40000000800 */
[----:B------:R-:W-:Y:S01]  /*3270*/  @!P6 FMUL R46, R46, 0.5 ;  /* 0x3f0000002e2ee820 */ /* 0x000fe20000400000 */
[--C-:B------:R-:W-:Y:S01]  /*3280*/  FFMA R62, R62, UR6, -R17.reuse ;  /* 0x000000063e3e7c23 */ /* 0x100fe20008000811 */
[----:B------:R-:W-:Y:S02]  /*3290*/  ULDC UR6, c[0x0][0x604] ;  /* 0x0001810000067ab9 */ /* 0x000fe40000000800 */
[----:B------:R-:W3:Y:S01]  /*32a0*/  MUFU.EX2 R38, R43 ;  /* 0x0000002b00267308 */ /* 0x000ee20000000800 */
[----:B--2---:R-:W-:Y:S01]  /*32b0*/  @!P1 FMUL R127, R127, R127 ;  /* 0x0000007f7f7f9220 */ /* 0x004fe20000400000 */
[----:B------:R-:W-:Y:S01]  /*32c0*/  FSETP.GEU.AND P1, PT, R50, -126, PT ;  /* 0xc2fc00003200780b */ /* 0x000fe20003f2e000 */
[--C-:B------:R-:W-:Y:S01]  /*32d0*/  FFMA R63, R63, UR6, -R17.reuse ;  /* 0x000000063f3f7c23 */ /* 0x100fe20008000811 */
[----:B------:R-:W-:Y:S01]  /*32e0*/  @!P5 FMUL R47, R47, 0.5 ;  /* 0x3f0000002f2fd820 */ /* 0x000fe20000400000 */
[----:B------:R-:W-:Y:S02]  /*32f0*/  ULDC UR6, c[0x0][0x604] ;  /* 0x0001810000067ab9 */ /* 0x000fe40000000800 */
[----:B------:R-:W-:Y:S01]  /*3300*/  FFMA R66, R66, UR6, -R17 ;  /* 0x0000000642427c23 */ /* 0x000fe20008000811 */
[----:B------:R-:W2:Y:S01]  /*3310*/  MUFU.EX2 R42, R47 ;  /* 0x0000002f002a7308 */ /* 0x000ea20000000800 */
[----:B-1----:R-:W-:Y:S01]  /*3320*/  @!P3 FMUL R129, R129, R129 ;  /* 0x000000818181b220 */ /* 0x002fe20000400000 */
[----:B------:R-:W-:Y:S01]  /*3330*/  FSETP.GEU.AND P3, PT, R54, -126, PT ;  /* 0xc2fc00003600780b */ /* 0x000fe20003f6e000 */
[----:B------:R-:W-:-:S02]  /*3340*/  ULDC UR6, c[0x0][0x604] ;  /* 0x0001810000067ab9 */ /* 0x000fc40000000800 */
[--C-:B------:R-:W-:Y:S01]  /*3350*/  FFMA R67, R67, UR6, -R17.reuse ;  /* 0x0000000643437c23 */ /* 0x100fe20008000811 */
[----:B------:R-:W-:Y:S01]  /*3360*/  ULDC UR6, c[0x0][0x604] ;  /* 0x0001810000067ab9 */ /* 0x000fe20000000800 */
[----:B------:R-:W-:Y:S01]  /*3370*/  @!P1 FMUL R50, R50, 0.5 ;  /* 0x3f00000032329820 */ /* 0x000fe20000400000 */
[----:B------:R-:W1:Y:S01]  /*3380*/  MUFU.EX2 R34, R39 ;  /* 0x0000002700227308 */ /* 0x000e620000000800 */
[----:B---3--:R-:W-:Y:S01]  /*3390*/  @!P2 FMUL R38, R38, R38 ;  /* 0x000000262626a220 */ /* 0x008fe20000400000 */
[----:B------:R-:W-:Y:S01]  /*33a0*/  FSETP.GEU.AND P2, PT, R55, -126, PT ;  /* 0xc2fc00003700780b */ /* 0x000fe20003f4e000 */
[--C-:B------:R-:W-:Y:S01]  /*33b0*/  FFMA R70, R70, UR6, -R17.reuse ;  /* 0x0000000646467c23 */ /* 0x100fe20008000811 */
[----:B------:R-:W-:Y:S02]  /*33c0*/  ULDC UR6, c[0x0][0x604] ;  /* 0x0001810000067ab9 */ /* 0x000fe40000000800 */
[----:B------:R-:W-:Y:S01]  /*33d0*/  FFMA R71, R71, UR6, -R17 ;  /* 0x0000000647477c23 */ /* 0x000fe20008000811 */
[----:B------:R-:W-:Y:S01]  /*33e0*/  @!P3 FMUL R54, R54, 0.5 ;  /* 0x3f0000003636b820 */ /* 0x000fe20000400000 */
[----:B------:R-:W3:Y:S01]  /*33f0*/  MUFU.EX2 R131, R46 ;  /* 0x0000002e00837308 */ /* 0x000ee20000000800 */
[----:B--2---:R-:W-:Y:S01]  /*3400*/  @!P5 FMUL R42, R42, R42 ;  /* 0x0000002a2a2ad220 */ /* 0x004fe20000400000 */
[----:B------:R-:W-:Y:S01]  /*3410*/  FSETP.GEU.AND P5, PT, R59, -126, PT ;  /* 0xc2fc00003b00780b */ /* 0x000fe20003fae000 */
[----:B------:R-:W-:-:S02]  /*3420*/  ULDC UR6, c[0x0][0x604] ;  /* 0x0001810000067ab9 */ /* 0x000fc40000000800 */
[--C-:B------:R-:W-:Y:S01]  /*3430*/  FFMA R74, R74, UR6, -R17.reuse ;  /* 0x000000064a4a7c23 */ /* 0x100fe20008000811 */
[----:B------:R-:W-:Y:S01]  /*3440*/  ULDC UR6, c[0x0][0x604] ;  /* 0x0001810000067ab9 */ /* 0x000fe20000000800 */
[----:B------:R-:W-:Y:S01]  /*3450*/  @!P2 FMUL R55, R55, 0.5 ;  /* 0x3f0000003737a820 */ /* 0x000fe20000400000 */
[----:B------:R-:W2:Y:S01]  /*3460*/  MUFU.EX2 R133, R50 ;  /* 0x0000003200857308 */ /* 0x000ea20000000800 */
[----:B-1----:R-:W-:Y:S01]  /*3470*/  @!P4 FMUL R34, R34, R34 ;  /* 0x000000222222c220 */ /* 0x002fe20000400000 */
[----:B------:R-:W-:Y:S01]  /*3480*/  FSETP.GEU.AND P4, PT, R51, -126, PT ;  /* 0xc2fc00003300780b */ /* 0x000fe20003f8e000 */
[--C-:B------:R-:W-:Y:S01]  /*3490*/  FFMA R75, R75, UR6, -R17.reuse ;  /* 0x000000064b4b7c23 */ /* 0x100fe20008000811 */
[----:B------:R-:W-:Y:S02]  /*34a0*/  ULDC UR6, c[0x0][0x604] ;  /* 0x0001810000067ab9 */ /* 0x000fe40000000800 */
[----:B------:R-:W-:Y:S01]  /*34b0*/  FFMA R78, R78, UR6, -R17 ;  /* 0x000000064e4e7c23 */ /* 0x000fe20008000811 */
[----:B------:R-:W-:Y:S01]  /*34c0*/  @!P5 FMUL R59, R59, 0.5 ;  /* 0x3f0000003b3bd820 */ /* 0x000fe20000400000 */
[----:B------:R-:W1:Y:S01]  /*34d0*/  MUFU.EX2 R50, R55 ;  /* 0x0000003700327308 */ /* 0x000e620000000800 */
[----:B---3--:R-:W-:Y:S01]  /*34e0*/  @!P6 FMUL R131, R131, R131 ;  /* 0x000000838383e220 */ /* 0x008fe20000400000 */
[----:B------:R-:W-:Y:S01]  /*34f0*/  FSETP.GEU.AND P6, PT, R58, -126, PT ;  /* 0xc2fc00003a00780b */ /* 0x000fe20003fce000 */
[----:B------:R-:W-:-:S02]  /*3500*/  ULDC UR6, c[0x0][0x604] ;  /* 0x0001810000067ab9 */ /* 0x000fc40000000800 */
[--C-:B------:R-:W-:Y:S01]  /*3510*/  FFMA R79, R79, UR6, -R17.reuse ;  /* 0x000000064f4f7c23 */ /* 0x100fe20008000811 */
[----:B------:R-:W-:Y:S01]  /*3520*/  ULDC UR6, c[0x0][0x604] ;  /* 0x0001810000067ab9 */ /* 0x000fe20000000800 */
[----:B------:R-:W-:Y:S01]  /*3530*/  @!P4 FMUL R51, R51, 0.5 ;  /* 0x3f0000003333c820 */ /* 0x000fe20000400000 */
[----:B------:R-:W3:Y:S01]  /*3540*/  MUFU.EX2 R137, R59 ;  /* 0x0000003b00897308 */ /* 0x000ee20000000800 */
[--C-:B------:R-:W-:Y:S01]  /*3550*/  FFMA R82, R82, UR6, -R17.reuse ;  /* 0x0000000652527c23 */ /* 0x100fe20008000811 */
[----:B------:R-:W-:Y:S01]  /*3560*/  ULDC UR6, c[0x0][0x604] ;  /* 0x0001810000067ab9 */ /* 0x000fe20000000800 */
[----:B--2---:R-:W-:Y:S01]  /*3570*/  @!P1 FMUL R133, R133, R133 ;  /* 0x0000008585859220 */ /* 0x004fe20000400000 */
[--C-:B------:R-:W-:Y:S01]  /*3580*/  FFMA R83, R83, UR6, -R17.reuse ;  /* 0x0000000653537c23 */ /* 0x100fe20008000811 */
[----:B------:R-:W-:Y:S01]  /*3590*/  FSETP.GEU.AND P1, PT, R62, -126, PT ;  /* 0xc2fc00003e00780b */ /* 0x000fe20003f2e000 */
[----:B------:R-:W-:Y:S01]  /*35a0*/  ULDC UR6, c[0x0][0x604] ;  /* 0x0001810000067ab9 */ /* 0x000fe20000000800 */
[----:B------:R-:W-:Y:S01]  /*35b0*/  @!P6 FMUL R58, R58, 0.5 ;  /* 0x3f0000003a3ae820 */ /* 0x000fe20000400000 */
[----:B------:R-:W2:Y:S01]  /*35c0*/  MUFU.EX2 R135, R54 ;  /* 0x0000003600877308 */ /* 0x000ea20000000800 */
[----:B-1----:R-:W-:Y:S01]  /*35d0*/  @!P2 FMUL R50, R50, R50 ;  /* 0x000000323232a220 */ /* 0x002fe20000400000 */
[----:B------:R-:W-:Y:S01]  /*35e0*/  FSETP.GEU.AND P2, PT, R67, -126, PT ;  /* 0xc2fc00004300780b */ /* 0x000fe20003f4e000 */
[----:B------:R-:W-:Y:S01]  /*35f0*/  FFMA R86, R86, UR6, -R17 ;  /* 0x0000000656567c23 */ /* 0x000fe20008000811 */
[----:B------:R-:W-:-:S02]  /*3600*/  ULDC UR6, c[0x0][0x604] ;  /* 0x0001810000067ab9 */ /* 0x000fc40000000800 */
[----:B------:R-:W-:Y:S01]  /*3610*/  FFMA R17, R87, UR6, -R17 ;  /* 0x0000000657117c23 */ /* 0x000fe20008000811 */
[----:B------:R-:W-:Y:S01]  /*3620*/  ULDC UR6, c[0x0][0x604] ;  /* 0x0001810000067ab9 */ /* 0x000fe20000000800 */
[----:B------:R-:W1:Y:S01]  /*3630*/  MUFU.EX2 R46, R51 ;  /* 0x00000033002e7308 */ /* 0x000e620000000800 */
[----:B---3--:R-:W-:Y:S01]  /*3640*/  @!P5 FMUL R137, R137, R137 ;  /* 0x000000898989d220 */ /* 0x008fe20000400000 */
[----:B------:R-:W-:Y:S01]  /*3650*/  FSETP.GEU.AND P5, PT, R71, -126, PT ;  /* 0xc2fc00004700780b */ /* 0x000fe20003fae000 */
[----:B------:R-:W-:Y:S01]  /*3660*/  @!P1 FMUL R62, R62, 0.5 ;  /* 0x3f0000003e3e9820 */ /* 0x000fe20000400000 */
[----:B------:R-:W-:Y:S01]  /*3670*/  FMUL R15, R15, UR6 ;  /* 0x000000060f0f7c20 */ /* 0x000fe20008400000 */
[----:B------:R-:W-:Y:S02]  /*3680*/  ULDC UR6, c[0x0][0x604] ;  /* 0x0001810000067ab9 */ /* 0x000fe40000000800 */
[----:B------:R-:W-:Y:S01]  /*3690*/  @!P2 FMUL R67, R67, 0.5 ;  /* 0x3f0000004343a820 */ /* 0x000fe20000400000 */
[----:B------:R-:W3:Y:S01]  /*36a0*/  MUFU.EX2 R54, R58 ;  /* 0x0000003a00367308 */ /* 0x000ee20000000800 */
[----:B--2---:R-:W-:Y:S01]  /*36b0*/  @!P3 FMUL R135, R135, R135 ;  /* 0x000000878787b220 */ /* 0x004fe20000400000 */
[----:B------:R-:W-:Y:S01]  /*36c0*/  FSETP.GEU.AND P3, PT, R66, -126, PT ;  /* 0xc2fc00004200780b */ /* 0x000fe20003f6e000 */
[--C-:B------:R-:W-:Y:S01]  /*36d0*/  FFMA R24, R24, UR6, -R15.reuse ;  /* 0x0000000618187c23 */ /* 0x100fe2000800080f */
[----:B------:R-:W-:Y:S01]  /*36e0*/  ULDC UR6, c[0x0][0x604] ;  /* 0x0001810000067ab9 */ /* 0x000fe20000000800 */
[--C-:B------:R-:W-:Y:S01]  /*36f0*/  FFMA R85, R85, UR7, -R15.reuse ;  /* 0x0000000755557c23 */ /* 0x100fe2000800080f */
[----:B------:R-:W-:Y:S01]  /*3700*/  FFMA R25, R25, UR6, -R15 ;  /* 0x0000000619197c23 */ /* 0x000fe2000800080f */
[----:B------:R-:W-:Y:S01]  /*3710*/  @!P5 FMUL R71, R71, 0.5 ;  /* 0x3f0000004747d820 */ /* 0x000fe20000400000 */
        /* <DEDUP_REMOVED lines=36> */
[----:B--2---:R-:W-:Y:S01]  /*3960*/  @!P4 FMUL R139, R139, R139 ;  /* 0x0000008b8b8bc220 */ /* 0x004fe20000400000 */
[----:B------:R-:W-:Y:S01]  /*3970*/  FSETP.GEU.AND P4, PT, R75, -126, PT ;  /* 0xc2fc00004b00780b */ /* 0x000fe20003f8e000 */
[--C-:B------:R-:W-:Y:S01]  /*3980*/  FFMA R41, R41, UR6, -R15.reuse ;  /* 0x0000000629297c23 */ /* 0x100fe2000800080f */
[----:B------:R-:W-:Y:S02]  /*3990*/  ULDC UR6, c[0x0][0x604] ;  /* 0x0001810000067ab9 */ /* 0x000fe40000000800 */
        /* <DEDUP_REMOVED lines=26> */
[----:B------:R-:W-:Y:S01]  /*3b40*/  FFMA R53, R53, UR6, -R15 ;  /* 0x0000000635357c23 */ /* 0x000fe2000800080f */
[----:B------:R-:W-:Y:S01]  /*3b50*/  ULDC UR6, c[0x0][0x604] ;  /* 0x0001810000067ab9 */ /* 0x000fe20000000800 */
[----:B------:R-:W-:Y:S01]  /*3b60*/  FADD R51, R46, R149 ;  /* 0x000000952e337221 */ /* 0x000fe20000000000 */
[--C-:B------:R-:W-:Y:S01]  /*3b70*/  FFMA R56, R56, UR6, -R15.reuse ;  /* 0x0000000638387c23 */ /* 0x100fe2000800080f */
[----:B------:R-:W-:Y:S01]  /*3b80*/  @!P5 FMUL R29, R29, 0.5 ;  /* 0x3f0000001d1dd820 */ /* 0x000fe20000400000 */
[----:B------:R-:W1:Y:S01]  /*3b90*/  MUFU.EX2 R25, R25 ;  /* 0x0000001900197308 */ /* 0x000e620000000800 */
[----:B---3--:R-:W-:Y:S01]  /*3ba0*/  @!P4 FMUL R145, R145, R145 ;  /* 0x000000919191c220 */ /* 0x008fe20000400000 */
[----:B------:R-:W-:Y:S01]  /*3bb0*/  FSETP.GEU.AND P4, PT, R17, -126, PT ;  /* 0xc2fc00001100780b */ /* 0x000fe20003f8e000 */
[----:B------:R-:W-:Y:S01]  /*3bc0*/  ULDC UR6, c[0x0][0x604] ;  /* 0x0001810000067ab9 */ /* 0x000fe20000000800 */
[----:B------:R-:W-:Y:S01]  /*3bd0*/  FADD R19, R125, R62 ;  /* 0x0000003e7d137221 */ /* 0x000fe20000000000 */
[--C-:B------:R-:W-:Y:S01]  /*3be0*/  FFMA R57, R57, UR6, -R15.reuse ;  /* 0x0000000639397c23 */ /* 0x100fe2000800080f */
[----:B------:R-:W-:Y:S01]  /*3bf0*/  ULDC UR6, c[0x0][0x604] ;  /* 0x0001810000067ab9 */ /* 0x000fe20000000800 */
[----:B------:R-:W-:Y:S01]  /*3c00*/  @!P3 FMUL R78, R78, 0.5 ;  /* 0x3f0000004e4eb820 */ /* 0x000fe20000400000 */
[----:B------:R-:W3:Y:S01]  /*3c10*/  MUFU.EX2 R29, R29 ;  /* 0x0000001d001d7308 */ /* 0x000ee20000000800 */
[----:B--2---:R-:W-:Y:S01]  /*3c20*/  @!P6 FMUL R82, R82, R82 ;  /* 0x000000525252e220 */ /* 0x004fe20000400000 */
[----:B------:R-:W-:Y:S01]  /*3c30*/  FSETP.GEU.AND P6, PT, R28, -126, PT ;  /* 0xc2fc00001c00780b */ /* 0x000fe20003fce000 */
[--C-:B------:R-:W-:Y:S01]  /*3c40*/  FFMA R60, R60, UR6, -R15.reuse ;  /* 0x000000063c3c7c23 */ /* 0x100fe2000800080f */
[----:B------:R-:W-:Y:S01]  /*3c50*/  ULDC UR6, c[0x0][0x604] ;  /* 0x0001810000067ab9 */ /* 0x000fe20000000800 */
[----:B------:R-:W-:Y:S01]  /*3c60*/  F2FP.BF16.F32.PACK_AB R125, R30, R125 ;  /* 0x0000007d1e7d723e */ /* 0x000fe200000010ff */
[--C-:B------:R-:W-:Y:S01]  /*3c70*/  FFMA R61, R61, UR6, -R15.reuse ;  /* 0x000000063d3d7c23 */ /* 0x100fe2000800080f */
[----:B------:R-:W-:Y:S01]  /*3c80*/  @!P4 FMUL R17, R17, 0.5 ;  /* 0x3f0000001111c820 */ /* 0x000fe20000400000 */
[----:B------:R-:W2:Y:S01]  /*3c90*/  MUFU.EX2 R74, R74 ;  /* 0x0000004a004a7308 */ /* 0x000ea20000000800 */
[----:B-1----:R-:W-:Y:S01]  /*3ca0*/  @!P2 FMUL R25, R25, R25 ;  /* 0x000000191919a220 */ /* 0x002fe20000400000 */
[----:B------:R-:W-:Y:S01]  /*3cb0*/  FSETP.GEU.AND P2, PT, R37, -126, PT ;  /* 0xc2fc00002500780b */ /* 0x000fe20003f4e000 */
[----:B------:R-:W-:Y:S01]  /*3cc0*/  ULDC UR6, c[0x0][0x604] ;  /* 0x0001810000067ab9 */ /* 0x000fe20000000800 */
[----:B------:R-:W-:Y:S01]  /*3cd0*/  F2FP.BF16.F32.PACK_AB R149, R149, R82 ;  /* 0x000000529595723e */ /* 0x000fe200000010ff */
[--C-:B------:R-:W-:Y:S01]  /*3ce0*/  FFMA R64, R64, UR6, -R15.reuse ;  /* 0x0000000640407c23 */ /* 0x100fe2000800080f */
[----:B------:R-:W-:Y:S01]  /*3cf0*/  ULDC UR6, c[0x0][0x604] ;  /* 0x0001810000067ab9 */ /* 0x000fe20000000800 */
[----:B------:R-:W-:Y:S01]  /*3d00*/  @!P6 FMUL R28, R28, 0.5 ;  /* 0x3f0000001c1ce820 */ /* 0x000fe20000400000 */
[----:B------:R1:W4:Y:S01]  /*3d10*/  MUFU.EX2 R151, R17 ;  /* 0x0000001100977308 */ /* 0x0003220000000800 */
[----:B---3--:R-:W-:Y:S01]  /*3d20*/  @!P5 FMUL R29, R29, R29 ;  /* 0x0000001d1d1dd220 */ /* 0x008fe20000400000 */
[----:B------:R-:W-:Y:S01]  /*3d30*/  FSETP.GEU.AND P5, PT, R41, -126, PT ;  /* 0xc2fc00002900780b */ /* 0x000fe20003fae000 */
[----:B------:R-:W-:Y:S01]  /*3d40*/  FFMA R65, R65, UR6, -R15 ;  /* 0x0000000641417c23 */ /* 0x000fe2000800080f */
[----:B------:R-:W-:-:S02]  /*3d50*/  ULDC UR6, c[0x0][0x604] ;  /* 0x0001810000067ab9 */ /* 0x000fc40000000800 */
[--C-:B------:R-:W-:Y:S01]  /*3d60*/  FFMA R68, R68, UR6, -R15.reuse ;  /* 0x0000000644447c23 */ /* 0x100fe2000800080f */
[----:B------:R-:W-:Y:S01]  /*3d70*/  @!P2 FMUL R37, R37, 0.5 ;  /* 0x3f0000002525a820 */ /* 0x000fe20000400000 */
[----:B------:R-:W3:Y:S01]  /*3d80*/  MUFU.EX2 R78, R78 ;  /* 0x0000004e004e7308 */ /* 0x000ee20000000800 */
[----:B--2---:R-:W-:Y:S01]  /*3d90*/  @!P1 FMUL R74, R74, R74 ;  /* 0x0000004a4a4a9220 */ /* 0x004fe20000400000 */
[----:B------:R-:W-:Y:S01]  /*3da0*/  FSETP.GEU.AND P1, PT, R86, -126, PT ;  /* 0xc2fc00005600780b */ /* 0x000fe20003f2e000 */
[----:B------:R-:W-:Y:S01]  /*3db0*/  ULDC UR6, c[0x0][0x604] ;  /* 0x0001810000067ab9 */ /* 0x000fe20000000800 */
[----:B-1----:R-:W-:Y:S01]  /*3dc0*/  FADD R17, R121, R54 ;  /* 0x0000003679117221 */ /* 0x002fe20000000000 */
[--C-:B------:R-:W-:Y:S01]  /*3dd0*/  FFMA R72, R72, UR6, -R15.reuse ;  /* 0x0000000648487c23 */ /* 0x100fe2000800080f */
[----:B------:R-:W-:Y:S01]  /*3de0*/  ULDC UR6, c[0x0][0x604] ;  /* 0x0001810000067ab9 */ /* 0x000fe20000000800 */
[----:B------:R-:W-:Y:S01]  /*3df0*/  @!P5 FMUL R41, R41, 0.5 ;  /* 0x3f0000002929d820 */ /* 0x000fe20000400000 */
[----:B------:R1:W2:Y:S01]  /*3e00*/  MUFU.EX2 R122, R28 ;  /* 0x0000001c007a7308 */ /* 0x0002a20000000800 */
[----:B----4-:R-:W-:Y:S01]  /*3e10*/  @!P4 FMUL R151, R151, R151 ;  /* 0x000000979797c220 */ /* 0x010fe20000400000 */
[----:B------:R-:W-:Y:S01]  /*3e20*/  FSETP.GEU.AND P4, PT, R33, -126, PT ;  /* 0xc2fc00002100780b */ /* 0x000fe20003f8e000 */
[----:B------:R-:W-:Y:S01]  /*3e30*/  FFMA R69, R69, UR6, -R15 ;  /* 0x0000000645457c23 */ /* 0x000fe2000800080f */
[----:B------:R-:W-:Y:S01]  /*3e40*/  ULDC UR6, c[0x0][0x604] ;  /* 0x0001810000067ab9 */ /* 0x000fe20000000800 */
[----:B------:R-:W-:Y:S01]  /*3e50*/  FADD R55, R50, R151 ;  /* 0x0000009732377221 */ /* 0x000fe20000000000 */
[--C-:B------:R-:W-:Y:S01]  /*3e60*/  FFMA R73, R73, UR6, -R15.reuse ;  /* 0x0000000649497c23 */ /* 0x100fe2000800080f */
[----:B------:R-:W-:Y:S01]  /*3e70*/  @!P1 FMUL R86, R86, 0.5 ;  /* 0x3f00000056569820 */ /* 0x000fe20000400000 */
[----:B------:R-:W4:Y:S01]  /*3e80*/  MUFU.EX2 R37, R37 ;  /* 0x0000002500257308 */ /* 0x000f220000000800 */
[----:B---3--:R-:W-:Y:S01]  /*3e90*/  @!P3 FMUL R78, R78, R78 ;  /* 0x0000004e4e4eb220 */ /* 0x008fe20000400000 */
[----:B------:R-:W-:Y:S01]  /*3ea0*/  FSETP.GEU.AND P3, PT, R24, -126, PT ;  /* 0xc2fc00001800780b */ /* 0x000fe20003f6e000 */
[----:B------:R-:W-:Y:S01]  /*3eb0*/  ULDC UR6, c[0x0][0x604] ;  /* 0x0001810000067ab9 */ /* 0x000fe20000000800 */
[----:B-1----:R-:W-:Y:S01]  /*3ec0*/  FADD R28, R133, R82 ;  /* 0x00000052851c7221 */ /* 0x002fe20000000000 */
[--C-:B------:R-:W-:Y:S01]  /*3ed0*/  FFMA R80, R80, UR6, -R15.reuse ;  /* 0x0000000650507c23 */ /* 0x100fe2000800080f */
[----:B------:R-:W-:Y:S01]  /*3ee0*/  ULDC UR6, c[0x0][0x604] ;  /* 0x0001810000067ab9 */ /* 0x000fe20000000800 */
[----:B------:R-:W-:Y:S01]  /*3ef0*/  @!P4 FMUL R33, R33, 0.5 ;  /* 0x3f0000002121c820 */ /* 0x000fe20000400000 */
[----:B------:R-:W1:Y:S01]  /*3f00*/  MUFU.EX2 R41, R41 ;  /* 0x0000002900297308 */ /* 0x000e620000000800 */
[----:B--2---:R-:W-:Y:S01]  /*3f10*/  @!P6 FMUL R122, R122, R122 ;  /* 0x0000007a7a7ae220 */ /* 0x004fe20000400000 */
[----:B------:R-:W-:Y:S01]  /*3f20*/  FSETP.GEU.AND P6, PT, R40, -126, PT ;  /* 0xc2fc00002800780b */ /* 0x000fe20003fce000 */
[--C-:B------:R-:W-:Y:S01]  /*3f30*/  FFMA R81, R81, UR6, -R15.reuse ;  /* 0x0000000651517c23 */ /* 0x100fe2000800080f */
[----:B------:R-:W-:Y:S01]  /*3f40*/  ULDC UR6, c[0x0][0x604] ;  /* 0x0001810000067ab9 */ /* 0x000fe20000000800 */
[----:B------:R-:W-:Y:S01]  /*3f50*/  FADD R63, R19, R28 ;  /* 0x0000001c133f7221 */ /* 0x000fe20000000000 */
[----:B------:R-:W-:Y:S01]  /*3f60*/  FFMA R76, R76, UR6, -R15 ;  /* 0x000000064c4c7c23 */ /* 0x000fe2000800080f */
[----:B------:R-:W-:Y:S01]  /*3f70*/  @!P3 FMUL R24, R24, 0.5 ;  /* 0x3f0000001818b820 */ /* 0x000fe20000400000 */
[----:B------:R-:W2:Y:S01]  /*3f80*/  MUFU.EX2 R33, R33 ;  /* 0x0000002100217308 */ /* 0x000ea20000000800 */
[----:B----4-:R-:W-:Y:S01]  /*3f90*/  @!P2 FMUL R37, R37, R37 ;  /* 0x000000252525a220 */ /* 0x010fe20000400000 */
[----:B------:R-:W-:Y:S01]  /*3fa0*/  FSETP.GEU.AND P2, PT, R49, -126, PT ;  /* 0xc2fc00003100780b */ /* 0x000fe20003f4e000 */
[----:B------:R-:W-:Y:S01]  /*3fb0*/  ULDC UR6, c[0x0][0x604] ;  /* 0x0001810000067ab9 */ /* 0x000fe20000000800 */
[----:B------:R-:W-:Y:S01]  /*3fc0*/  FADD R28, R38, R145 ;  /* 0x00000091261c7221 */ /* 0x000fe20000000000 */
[--C-:B------:R-:W-:Y:S01]  /*3fd0*/  FFMA R77, R77, UR6, -R15.reuse ;  /* 0x000000064d4d7c23 */ /* 0x100fe2000800080f */
[----:B------:R-:W-:Y:S01]  /*3fe0*/  ULDC UR6, c[0x0][0x604] ;  /* 0x0001810000067ab9 */ /* 0x000fe20000000800 */
[----:B------:R-:W-:Y:S01]  /*3ff0*/  @!P6 FMUL R40, R40, 0.5 ;  /* 0x3f0000002828e820 */ /* 0x000fe20000400000 */
[----:B------:R-:W3:Y:S01]  /*4000*/  MUFU.EX2 R86, R86 ;  /* 0x0000005600567308 */ /* 0x000ee20000000800 */
[----:B-1----:R-:W-:Y:S01]  /*4010*/  @!P5 FMUL R41, R41, R41 ;  /* 0x000000292929d220 */ /* 0x002fe20000400000 */
[----:B------:R-:W-:Y:S01]  /*4020*/  FSETP.GEU.AND P5, PT, R53, -126, PT ;  /* 0xc2fc00003500780b */ /* 0x000fe20003fae000 */
[----:B------:R-:W-:Y:S01]  /*4030*/  FFMA R84, R84, UR6, -R15 ;  /* 0x0000000654547c23 */ /* 0x000fe2000800080f */
[----:B------:R-:W-:Y:S01]  /*4040*/  FADD R19, R123, R58 ;  /* 0x0000003a7b137221 */ /* 0x000fe20000000000 */
[----:B------:R-:W-:-:S02]  /*4050*/  F2FP.BF16.F32.PACK_AB R121, R18, R121 ;  /* 0x000000791279723e */ /* 0x000fc400000010ff */
[----:B------:R-:W-:Y:S01]  /*4060*/  @!P2 FMUL R49, R49, 0.5 ;  /* 0x3f0000003131a820 */ /* 0x000fe20000400000 */
[----:B------:R1:W4:Y:S01]  /*4070*/  MUFU.EX2 R120, R24 ;  /* 0x0000001800787308 */ /* 0x0003220000000800 */
[----:B--2---:R-:W-:Y:S01]  /*4080*/  @!P4 FMUL R33, R33, R33 ;  /* 0x000000212121c220 */ /* 0x004fe20000400000 */
[----:B------:R-:W-:Y:S02]  /*4090*/  FSETP.GEU.AND P4, PT, R45, -126, PT ;  /* 0xc2fc00002d00780b */ /* 0x000fe40003f8e000 */
[----:B------:R-:W-:Y:S02]  /*40a0*/  F2FP.BF16.F32.PACK_AB R123, R26, R123 ;  /* 0x0000007b1a7b723e */ /* 0x000fe400000010ff */
[----:B------:R-:W-:Y:S01]  /*40b0*/  F2FP.BF16.F32.PACK_AB R133, R46, R133 ;  /* 0x000000852e85723e */ /* 0x000fe200000010ff */
[----:B------:R-:W-:Y:S01]  /*40c0*/  @!P5 FMUL R53, R53, 0.5 ;  /* 0x3f0000003535d820 */ /* 0x000fe20000400000 */
[----:B------:R-:W2:Y:S01]  /*40d0*/  MUFU.EX2 R128, R40 ;  /* 0x0000002800807308 */ /* 0x000ea20000000800 */
[----:B---3--:R-:W-:Y:S01]  /*40e0*/  @!P1 FMUL R86, R86, R86 ;  /* 0x0000005656569220 */ /* 0x008fe20000400000 */
[----:B------:R-:W-:Y:S01]  /*40f0*/  FSETP.GEU.AND P1, PT, R32, -126, PT ;  /* 0xc2fc00002000780b */ /* 0x000fe20003f2e000 */
[----:B-1----:R-:W-:Y:S01]  /*4100*/  FADD R24, R129, R74 ;  /* 0x0000004a81187221 */ /* 0x002fe20000000000 */
[----:B------:R-:W-:-:S02]  /*4110*/  F2FP.BF16.F32.PACK_AB R129, R38, R129 ;  /* 0x000000812681723e */ /* 0x000fc400000010ff */
[----:B------:R-:W-:Y:S01]  /*4120*/  F2FP.BF16.F32.PACK_AB R145, R145, R74 ;  /* 0x0000004a9191723e */ /* 0x000fe200000010ff */
[----:B------:R-:W-:Y:S01]  /*4130*/  @!P4 FMUL R45, R45, 0.5 ;  /* 0x3f0000002d2dc820 */ /* 0x000fe20000400000 */
[----:B------:R-:W1:Y:S01]  /*4140*/  MUFU.EX2 R49, R49 ;  /* 0x0000003100317308 */ /* 0x000e620000000800 */
[----:B----4-:R-:W-:Y:S01]  /*4150*/  @!P3 FMUL R120, R120, R120 ;  /* 0x000000787878b220 */ /* 0x010fe20000400000 */
[----:B------:R-:W-:Y:S02]  /*4160*/  FSETP.GEU.AND P3, PT, R36, -126, PT ;  /* 0xc2fc00002400780b */ /* 0x000fe40003f6e000 */
[----:B------:R-:W-:-:S03]  /*4170*/  F2FP.BF16.F32.PACK_AB R151, R151, R86 ;  /* 0x000000569797723e */ /* 0x000fc600000010ff */
[----:B------:R-:W-:Y:S01]  /*4180*/  @!P1 FMUL R32, R32, 0.5 ;  /* 0x3f00000020209820 */ /* 0x000fe20000400000 */
[----:B------:R-:W3:Y:S01]  /*4190*/  MUFU.EX2 R45, R45 ;  /* 0x0000002d002d7308 */ /* 0x000ee20000000800 */
[----:B--2---:R-:W-:Y:S01]  /*41a0*/  @!P6 FMUL R128, R128, R128 ;  /* 0x000000808080e220 */ /* 0x004fe20000400000 */
[----:B------:R-:W-:-:S05]  /*41b0*/  FSETP.GEU.AND P6, PT, R52, -126, PT ;  /* 0xc2fc00003400780b */ /* 0x000fca0003fce000 */
[----:B------:R-:W-:Y:S01]  /*41c0*/  @!P3 FMUL R36, R36, 0.5 ;  /* 0x3f0000002424b820 */ /* 0x000fe20000400000 */
[----:B------:R2:W4:Y:S01]  /*41d0*/  MUFU.EX2 R124, R32 ;  /* 0x00000020007c7308 */ /* 0x0005220000000800 */
[----:B-1----:R-:W-:Y:S01]  /*41e0*/  @!P2 FMUL R49, R49, R49 ;  /* 0x000000313131a220 */ /* 0x002fe20000400000 */
[----:B------:R-:W-:-:S05]  /*41f0*/  FSETP.GEU.AND P2, PT, R61, -126, PT ;  /* 0xc2fc00003d00780b */ /* 0x000fca0003f4e000 */
[----:B------:R-:W-:Y:S01]  /*4200*/  @!P6 FMUL R52, R52, 0.5 ;  /* 0x3f0000003434e820 */ /* 0x000fe20000400000 */
[----:B------:R-:W1:Y:S01]  /*4210*/  MUFU.EX2 R126, R36 ;  /* 0x00000024007e7308 */ /* 0x000e620000000800 */
[----:B---3--:R-:W-:Y:S01]  /*4220*/  @!P4 FMUL R45, R45, R45 ;  /* 0x0000002d2d2dc220 */ /* 0x008fe20000400000 */
[----:B------:R-:W-:Y:S01]  /*4230*/  FSETP.GEU.AND P4, PT, R57, -126, PT ;  /* 0xc2fc00003900780b */ /* 0x000fe20003f8e000 */
[----:B--2---:R-:W-:Y:S01]  /*4240*/  FADD R32, R131, R78 ;  /* 0x0000004e83207221 */ /* 0x004fe20000000000 */
[----:B------:R-:W-:-:S03]  /*4250*/  F2FP.BF16.F32.PACK_AB R131, R42, R131 ;  /* 0x000000832a83723e */ /* 0x000fc600000010ff */
[----:B------:R-:W-:Y:S01]  /*4260*/  @!P2 FMUL R61, R61, 0.5 ;  /* 0x3f0000003d3da820 */ /* 0x000fe20000400000 */
[----:B------:R-:W2:Y:S01]  /*4270*/  MUFU.EX2 R134, R52 ;  /* 0x0000003400867308 */ /* 0x000ea20000000800 */
[----:B----4-:R-:W-:Y:S01]  /*4280*/  @!P1 FMUL R124, R124, R124 ;  /* 0x0000007c7c7c9220 */ /* 0x010fe20000400000 */
[----:B------:R-:W-:-:S05]  /*4290*/  FSETP.GEU.AND P1, PT, R44, -126, PT ;  /* 0xc2fc00002c00780b */ /* 0x000fca0003f2e000 */
[----:B------:R-:W-:Y:S01]  /*42a0*/  @!P4 FMUL R57, R57, 0.5 ;  /* 0x3f0000003939c820 */ /* 0x000fe20000400000 */
[----:B------:R-:W3:Y:S01]  /*42b0*/  MUFU.EX2 R53, R53 ;  /* 0x0000003500357308 */ /* 0x000ee20000000800 */
[----:B-1----:R-:W-:Y:S01]  /*42c0*/  @!P3 FMUL R126, R126, R126 ;  /* 0x0000007e7e7eb220 */ /* 0x002fe20000400000 */
[----:B------:R-:W-:-:S05]  /*42d0*/  FSETP.GEU.AND P3, PT, R48, -126, PT ;  /* 0xc2fc00003000780b */ /* 0x000fca0003f6e000 */
[----:B------:R-:W-:Y:S01]  /*42e0*/  @!P1 FMUL R44, R44, 0.5 ;  /* 0x3f0000002c2c9820 */ /* 0x000fe20000400000 */
[----:B------:R-:W1:Y:S01]  /*42f0*/  MUFU.EX2 R136, R57 ;  /* 0x0000003900887308 */ /* 0x000e620000000800 */
[----:B--2---:R-:W-:Y:S01]  /*4300*/  @!P6 FMUL R134, R134, R134 ;  /* 0x000000868686e220 */ /* 0x004fe20000400000 */
[----:B------:R-:W-:-:S05]  /*4310*/  FSETP.GEU.AND P6, PT, R64, -126, PT ;  /* 0xc2fc00004000780b */ /* 0x000fca0003fce000 */
[----:B------:R-:W-:Y:S01]  /*4320*/  @!P3 FMUL R48, R48, 0.5 ;  /* 0x3f0000003030b820 */ /* 0x000fe20000400000 */
[----:B------:R-:W2:Y:S01]  /*4330*/  MUFU.EX2 R130, R44 ;  /* 0x0000002c00827308 */ /* 0x000ea20000000800 */
[----:B---3--:R-:W-:Y:S01]  /*4340*/  @!P5 FMUL R53, R53, R53 ;  /* 0x000000353535d220 */ /* 0x008fe20000400000 */
[----:B------:R-:W-:-:S05]  /*4350*/  FSETP.GEU.AND P5, PT, R65, -126, PT ;  /* 0xc2fc00004100780b */ /* 0x000fca0003fae000 */
[----:B------:R-:W-:Y:S01]  /*4360*/  @!P6 FMUL R64, R64, 0.5 ;  /* 0x3f0000004040e820 */ /* 0x000fe20000400000 */
[----:B------:R3:W4:Y:S01]  /*4370*/  MUFU.EX2 R132, R48 ;  /* 0x0000003000847308 */ /* 0x0007220000000800 */
[----:B-1----:R-:W-:Y:S01]  /*4380*/  @!P4 FMUL R136, R136, R136 ;  /* 0x000000888888c220 */ /* 0x002fe20000400000 */
[----:B------:R-:W-:-:S05]  /*4390*/  FSETP.GEU.AND P4, PT, R72, -126, PT ;  /* 0xc2fc00004800780b */ /* 0x000fca0003f8e000 */
[----:B------:R-:W-:Y:S01]  /*43a0*/  @!P5 FMUL R65, R65, 0.5 ;  /* 0x3f0000004141d820 */ /* 0x000fe20000400000 */
[----:B------:R-:W1:Y:S01]  /*43b0*/  MUFU.EX2 R138, R61 ;  /* 0x0000003d008a7308 */ /* 0x000e620000000800 */
[----:B--2---:R-:W-:Y:S01]  /*43c0*/  @!P1 FMUL R130, R130, R130 ;  /* 0x0000008282829220 */ /* 0x004fe20000400000 */
[----:B------:R-:W-:Y:S01]  /*43d0*/  FSETP.GEU.AND P1, PT, R56, -126, PT ;  /* 0xc2fc00003800780b */ /* 0x000fe20003f2e000 */
[----:B---3--:R-:W-:Y:S01]  /*43e0*/  FADD R48, R17, R24 ;  /* 0x0000001811307221 */ /* 0x008fe20000000000 */
[----:B------:R-:W-:Y:S01]  /*43f0*/  FADD R24, R30, R141 ;  /* 0x0000008d1e187221 */ /* 0x000fe20000000000 */
[----:B------:R-:W-:Y:S01]  /*4400*/  FADD R17, R18, R137 ;  /* 0x0000008912117221 */ /* 0x000fe20000000000 */
[----:B------:R-:W-:Y:S01]  /*4410*/  F2FP.BF16.F32.PACK_AB R137, R137, R54 ;  /* 0x000000368989723e */ /* 0x000fe200000010ff */
[----:B------:R-:W-:Y:S01]  /*4420*/  @!P4 FMUL R72, R72, 0.5 ;  /* 0x3f0000004848c820 */ /* 0x000fe20000400000 */
[----:B------:R-:W2:Y:S01]  /*4430*/  MUFU.EX2 R35, R64 ;  /* 0x0000004000237308 */ /* 0x000ea20000000800 */
[----:B----4-:R-:W-:Y:S01]  /*4440*/  @!P3 FMUL R132, R132, R132 ;  /* 0x000000848484b220 */ /* 0x010fe20000400000 */
[----:B------:R-:W-:Y:S01]  /*4450*/  FSETP.GEU.AND P3, PT, R60, -126, PT ;  /* 0xc2fc00003c00780b */ /* 0x000fe20003f6e000 */
[----:B------:R-:W-:Y:S01]  /*4460*/  FADD R52, R17, R28 ;  /* 0x0000001c11347221 */ /* 0x000fe20000000000 */
[----:B------:R-:W-:Y:S01]  /*4470*/  FADD R17, R26, R139 ;  /* 0x0000008b1a117221 */ /* 0x000fe20000000000 */
[----:B------:R-:W-:Y:S01]  /*4480*/  FADD R28, R42, R147 ;  /* 0x000000932a1c7221 */ /* 0x000fe20000000000 */
[----:B------:R-:W-:Y:S01]  /*4490*/  FADD R48, R48, R63 ;  /* 0x0000003f30307221 */ /* 0x000fe20000000000 */
[----:B------:R-:W-:Y:S01]  /*44a0*/  @!P1 FMUL R56, R56, 0.5 ;  /* 0x3f00000038389820 */ /* 0x000fe20000400000 */
[----:B------:R3:W4:Y:S01]  /*44b0*/  MUFU.EX2 R140, R65 ;  /* 0x00000041008c7308 */ /* 0x0007220000000800 */
[----:B-1----:R-:W-:Y:S01]  /*44c0*/  @!P2 FMUL R138, R138, R138 ;  /* 0x0000008a8a8aa220 */ /* 0x002fe20000400000 */
[----:B------:R-:W-:-:S02]  /*44d0*/  FSETP.GEU.AND P2, PT, R73, -126, PT ;  /* 0xc2fc00004900780b */ /* 0x000fc40003f4e000 */
[----:B------:R-:W-:Y:S02]  /*44e0*/  F2FP.BF16.F32.PACK_AB R139, R139, R58 ;  /* 0x0000003a8b8b723e */ /* 0x000fe400000010ff */
[----:B------:R-:W-:Y:S01]  /*44f0*/  F2FP.BF16.F32.PACK_AB R141, R141, R62 ;  /* 0x0000003e8d8d723e */ /* 0x000fe200000010ff */
[----:B------:R-:W-:Y:S01]  /*4500*/  @!P3 FMUL R60, R60, 0.5 ;  /* 0x3f0000003c3cb820 */ /* 0x000fe20000400000 */
[----:B------:R1:W5:Y:S01]  /*4510*/  MUFU.EX2 R27, R56 ;  /* 0x00000038001b7308 */ /* 0x0003620000000800 */
[----:B--2---:R-:W-:Y:S01]  /*4520*/  @!P6 FMUL R35, R35, R35 ;  /* 0x000000232323e220 */ /* 0x004fe20000400000 */
[----:B------:R-:W-:Y:S01]  /*4530*/  FSETP.GEU.AND P6, PT, R80, -126, PT ;  /* 0xc2fc00005000780b */ /* 0x000fe20003fce000 */
[----:B---3--:R-:W-:Y:S01]  /*4540*/  FADD R65, R24, R51 ;  /* 0x0000003318417221 */ /* 0x008fe20000000000 */
[----:B------:R-:W-:Y:S01]  /*4550*/  FADD R24, R34, R143 ;  /* 0x0000008f22187221 */ /* 0x000fe20000000000 */
[----:B------:R-:W-:Y:S02]  /*4560*/  F2FP.BF16.F32.PACK_AB R143, R143, R70 ;  /* 0x000000468f8f723e */ /* 0x000fe400000010ff */
[----:B------:R-:W-:Y:S01]  /*4570*/  @!P2 FMUL R73, R73, 0.5 ;  /* 0x3f0000004949a820 */ /* 0x000fe20000400000 */
[----:B------:R2:W3:Y:S01]  /*4580*/  MUFU.EX2 R31, R60 ;  /* 0x0000003c001f7308 */ /* 0x0004e20000000800 */
[----:B----4-:R-:W-:Y:S01]  /*4590*/  @!P5 FMUL R140, R140, R140 ;  /* 0x0000008c8c8cd220 */ /* 0x010fe20000400000 */
[----:B------:R-:W-:Y:S01]  /*45a0*/  FSETP.GEU.AND P5, PT, R81, -126, PT ;  /* 0xc2fc00005100780b */ /* 0x000fe20003fae000 */
[----:B-1----:R-:W-:Y:S01]  /*45b0*/  FADD R56, R19, R32 ;  /* 0x0000002013387221 */ /* 0x002fe20000000000 */
[----:B------:R-:W-:Y:S01]  /*45c0*/  FADD R19, R127, R70 ;  /* 0x000000467f137221 */ /* 0x000fe20000000000 */
[----:B------:R-:W-:Y:S01]  /*45d0*/  FADD R32, R135, R86 ;  /* 0x0000005687207221 */ /* 0x000fe20000000000 */
[----:B------:R-:W-:Y:S01]  /*45e0*/  FADD R52, R52, R65 ;  /* 0x0000004134347221 */ /* 0x000fe20000000000 */
[----:B------:R-:W-:Y:S01]  /*45f0*/  @!P6 FMUL R80, R80, 0.5 ;  /* 0x3f0000005050e820 */ /* 0x000fe20000400000 */
[----:B------:R-:W1:Y:S01]  /*4600*/  MUFU.EX2 R43, R72 ;  /* 0x00000048002b7308 */ /* 0x000e620000000800 */
[----:B-----5:R-:W-:Y:S01]  /*4610*/  @!P1 FMUL R27, R27, R27 ;  /* 0x0000001b1b1b9220 */ /* 0x020fe20000400000 */
[----:B------:R-:W-:Y:S01]  /*4620*/  FSETP.GEU.AND P1, PT, R68, -126, PT ;  /* 0xc2fc00004400780b */ /* 0x000fe20003f2e000 */
[----:B------:R-:W-:Y:S01]  /*4630*/  FADD R67, R19, R32 ;  /* 0x0000002013437221 */ /* 0x000fe20000000000 */
[----:B--2---:R-:W-:Y:S01]  /*4640*/  FADD R60, R17, R28 ;  /* 0x0000001c113c7221 */ /* 0x004fe20000000000 */
[----:B------:R-:W-:Y:S01]  /*4650*/  FADD R17, R120, R27 ;  /* 0x0000001b78117221 */ /* 0x000fe20000000000 */
[----:B------:R-:W-:Y:S01]  /*4660*/  FADD R19, R25, R136 ;  /* 0x0000008819137221 */ /* 0x000fe20000000000 */
[----:B------:R-:W-:Y:S01]  /*4670*/  @!P5 FMUL R81, R81, 0.5 ;  /* 0x3f0000005151d820 */ /* 0x000fe20000400000 */
[----:B------:R-:W2:Y:S01]  /*4680*/  MUFU.EX2 R144, R73 ;  /* 0x0000004900907308 */ /* 0x000ea20000000800 */
[----:B---3--:R-:W-:Y:S01]  /*4690*/  @!P3 FMUL R31, R31, R31 ;  /* 0x0000001f1f1fb220 */ /* 0x008fe20000400000 */
[----:B------:R-:W-:Y:S01]  /*46a0*/  FSETP.GEU.AND P3, PT, R69, -126, PT ;  /* 0xc2fc00004500780b */ /* 0x000fe20003f6e000 */
[----:B------:R-:W-:Y:S01]  /*46b0*/  FADD R28, R33, R140 ;  /* 0x0000008c211c7221 */ /* 0x000fe20000000000 */
[----:B------:R-:W-:Y:S01]  /*46c0*/  FADD R67, R56, R67 ;  /* 0x0000004338437221 */ /* 0x000fe20000000000 */
[----:B------:R-:W-:-:S02]  /*46d0*/  F2FP.BF16.F32.PACK_AB R120, R25, R120 ;  /* 0x000000781978723e */ /* 0x000fc400000010ff */
[----:B------:R-:W-:Y:S01]  /*46e0*/  @!P1 FMUL R68, R68, 0.5 ;  /* 0x3f00000044449820 */ /* 0x000fe20000400000 */
[----:B------:R-:W3:Y:S01]  /*46f0*/  MUFU.EX2 R47, R80 ;  /* 0x00000050002f7308 */ /* 0x000ee20000000800 */
[----:B-1----:R-:W-:Y:S01]  /*4700*/  @!P4 FMUL R43, R43, R43 ;  /* 0x0000002b2b2bc220 */ /* 0x002fe20000400000 */
[----:B------:R-:W-:Y:S01]  /*4710*/  FSETP.GEU.AND P4, PT, R76, -126, PT ;  /* 0xc2fc00004c00780b */ /* 0x000fe20003f8e000 */
[----:B------:R-:W-:Y:S01]  /*4720*/  FADD R48, R48, R67 ;  /* 0x0000004330307221 */ /* 0x000fe20000000000 */
[----:B------:R-:W-:Y:S01]  /*4730*/  F2FP.BF16.F32.PACK_AB R127, R34, R127 ;  /* 0x0000007f227f723e */ /* 0x000fe200000010ff */
[----:B------:R-:W-:Y:S01]  /*4740*/  FADD R32, R128, R43 ;  /* 0x0000002b80207221 */ /* 0x000fe20000000000 */
[----:B------:R-:W-:Y:S01]  /*4750*/  F2FP.BF16.F32.PACK_AB R135, R50, R135 ;  /* 0x000000873287723e */ /* 0x000fe200000010ff */
[----:B------:R-:W-:Y:S01]  /*4760*/  @!P3 FMUL R69, R69, 0.5 ;  /* 0x3f0000004545b820 */ /* 0x000fe20000400000 */
[----:B------:R-:W1:Y:S01]  /*4770*/  MUFU.EX2 R148, R81 ;  /* 0x0000005100947308 */ /* 0x000e620000000800 */
[----:B--2---:R-:W-:Y:S01]  /*4780*/  @!P2 FMUL R144, R144, R144 ;  /* 0x000000909090a220 */ /* 0x004fe20000400000 */
[----:B------:R-:W-:Y:S01]  /*4790*/  FSETP.GEU.AND P2, PT, R77, -126, PT ;  /* 0xc2fc00004d00780b */ /* 0x000fe20003f4e000 */
[----:B------:R-:W-:Y:S01]  /*47a0*/  FADD R40, R17, R32 ;  /* 0x0000002011287221 */ /* 0x000fe20000000000 */
[----:B------:R-:W-:Y:S01]  /*47b0*/  FADD R17, R122, R31 ;  /* 0x0000001f7a117221 */ /* 0x000fe20000000000 */
[----:B------:R-:W-:Y:S01]  /*47c0*/  FADD R36, R41, R144 ;  /* 0x0000009029247221 */ /* 0x000fe20000000000 */
[----:B------:R-:W-:Y:S01]  /*47d0*/  F2FP.BF16.F32.PACK_AB R147, R147, R78 ;  /* 0x0000004e9393723e */ /* 0x000fe200000010ff */
[----:B------:R-:W-:Y:S01]  /*47e0*/  @!P4 FMUL R76, R76, 0.5 ;  /* 0x3f0000004c4cc820 */ /* 0x000fe20000400000 */
[----:B------:R-:W2:Y:S01]  /*47f0*/  MUFU.EX2 R39, R68 ;  /* 0x0000004400277308 */ /* 0x000ea20000000800 */
[----:B---3--:R-:W-:Y:S01]  /*4800*/  @!P6 FMUL R47, R47, R47 ;  /* 0x0000002f2f2fe220 */ /* 0x008fe20000400000 */
[----:B------:R-:W-:Y:S01]  /*4810*/  FSETP.GEU.AND P6, PT, R84, -126, PT ;  /* 0xc2fc00005400780b */ /* 0x000fe20003fce000 */
[----:B------:R-:W-:Y:S01]  /*4820*/  FADD R44, R19, R36 ;  /* 0x00000024132c7221 */ /* 0x000fe20000000000 */
[C---:B------:R-:W-:Y:S01]  /*4830*/  FADD R19, R29.reuse, R138 ;  /* 0x0000008a1d137221 */ /* 0x040fe20000000000 */
[----:B------:R-:W-:-:S02]  /*4840*/  F2FP.BF16.F32.PACK_AB R122, R29, R122 ;  /* 0x0000007a1d7a723e */ /* 0x000fc400000010ff */
[----:B------:R-:W-:Y:S01]  /*4850*/  @!P2 FMUL R77, R77, 0.5 ;  /* 0x3f0000004d4da820 */ /* 0x000fe20000400000 */
[----:B------:R3:W4:Y:S01]  /*4860*/  MUFU.EX2 R142, R69 ;  /* 0x00000045008e7308 */ /* 0x0007220000000800 */
[----:B-1----:R-:W-:Y:S01]  /*4870*/  @!P5 FMUL R148, R148, R148 ;  /* 0x000000949494d220 */ /* 0x002fe20000400000 */
[----:B------:R-:W-:Y:S02]  /*4880*/  FSETP.GEU.AND P5, PT, R85, -126, PT ;  /* 0xc2fc00005500780b */ /* 0x000fe40003fae000 */
[----:B------:R-:W-:Y:S01]  /*4890*/  F2FP.BF16.F32.PACK_AB R128, R41, R128 ;  /* 0x000000802980723e */ /* 0x000fe200000010ff */
[----:B------:R-:W-:Y:S01]  /*48a0*/  FADD R57, R49, R148 ;  /* 0x0000009431397221 */ /* 0x000fe20000000000 */
[----:B------:R-:W-:Y:S01]  /*48b0*/  F2FP.BF16.F32.PACK_AB R136, R136, R27 ;  /* 0x0000001b8888723e */ /* 0x000fe200000010ff */
[----:B------:R-:W-:Y:S01]  /*48c0*/  @!P6 FMUL R84, R84, 0.5 ;  /* 0x3f0000005454e820 */ /* 0x000fe20000400000 */
[----:B------:R-:W1:Y:S01]  /*48d0*/  MUFU.EX2 R15, R76 ;  /* 0x0000004c000f7308 */ /* 0x000e620000000800 */
[----:B---3--:R-:W-:Y:S01]  /*48e0*/  FADD R69, R24, R55 ;  /* 0x0000003718457221 */ /* 0x008fe20000000000 */
[----:B------:R-:W-:Y:S01]  /*48f0*/  FADD R24, R124, R35 ;  /* 0x000000237c187221 */ /* 0x000fe20000000000 */
[----:B------:R-:W-:Y:S01]  /*4900*/  FADD R55, R132, R47 ;  /* 0x0000002f84377221 */ /* 0x000fe20000000000 */
[----:B--2---:R-:W-:Y:S01]  /*4910*/  @!P1 FMUL R39, R39, R39 ;  /* 0x0000002727279220 */ /* 0x004fe20000400000 */
[----:B------:R-:W-:Y:S01]  /*4920*/  FADD R61, R28, R57 ;  /* 0x000000391c3d7221 */ /* 0x000fe20000000000 */
[----:B------:R-:W-:Y:S01]  /*4930*/  FADD R69, R60, R69 ;  /* 0x000000453c457221 */ /* 0x000fe20000000000 */
[----:B------:R-:W-:Y:S01]  /*4940*/  @!P5 FMUL R85, R85, 0.5 ;  /* 0x3f0000005555d820 */ /* 0x000fe20000400000 */
[----:B------:R-:W2:Y:S01]  /*4950*/  MUFU.EX2 R146, R77 ;  /* 0x0000004d00927308 */ /* 0x000ea20000000800 */
[----:B----4-:R-:W-:Y:S01]  /*4960*/  @!P3 FMUL R142, R142, R142 ;  /* 0x0000008e8e8eb220 */ /* 0x010fe20000400000 */
[----:B------:R-:W-:Y:S01]  /*4970*/  FADD R59, R24, R55 ;  /* 0x00000037183b7221 */ /* 0x000fe20000000000 */
[----:B------:R-:W-:Y:S01]  /*4980*/  FADD R24, R126, R39 ;  /* 0x000000277e187221 */ /* 0x000fe20000000000 */
[----:B------:R-:W-:Y:S01]  /*4990*/  FADD R44, R44, R61 ;  /* 0x0000003d2c2c7221 */ /* 0x000fe20000000000 */
[----:B------:R-:W-:Y:S01]  /*49a0*/  FADD R28, R37, R142 ;  /* 0x0000008e251c7221 */ /* 0x000fe20000000000 */
[----:B------:R-:W-:Y:S01]  /*49b0*/  FADD R40, R40, R59 ;  /* 0x0000003b28287221 */ /* 0x000fe20000000000 */
[----:B------:R-:W-:Y:S01]  /*49c0*/  FADD R69, R52, R69 ;  /* 0x0000004534457221 */ /* 0x000fe20000000000 */
[----:B------:R-:W3:Y:S01]  /*49d0*/  MUFU.EX2 R51, R84 ;  /* 0x0000005400337308 */ /* 0x000ee20000000800 */
[----:B-1----:R-:W-:Y:S01]  /*49e0*/  @!P4 FMUL R15, R15, R15 ;  /* 0x0000000f0f0fc220 */ /* 0x002fe20000400000 */
[----:B------:R-:W-:-:S02]  /*49f0*/  F2FP.BF16.F32.PACK_AB R124, R33, R124 ;  /* 0x0000007c217c723e */ /* 0x000fc400000010ff */
[----:B------:R-:W-:Y:S01]  /*4a00*/  F2FP.BF16.F32.PACK_AB R126, R37, R126 ;  /* 0x0000007e257e723e */ /* 0x000fe200000010ff */
[----:B------:R-:W-:Y:S01]  /*4a10*/  FADD R32, R130, R15 ;  /* 0x0000000f82207221 */ /* 0x000fe20000000000 */
[----:B------:R-:W-:Y:S02]  /*4a20*/  F2FP.BF16.F32.PACK_AB R130, R45, R130 ;  /* 0x000000822d82723e */ /* 0x000fe400000010ff */
[----:B------:R-:W1:Y:S01]  /*4a30*/  MUFU.EX2 R150, R85 ;  /* 0x0000005500967308 */ /* 0x000e620000000800 */
[----:B--2---:R-:W-:Y:S01]  /*4a40*/  @!P2 FMUL R146, R146, R146 ;  /* 0x000000929292a220 */ /* 0x004fe20000400000 */
[----:B------:R-:W-:Y:S01]  /*4a50*/  FADD R17, R17, R32 ;  /* 0x0000002011117221 */ /* 0x000fe20000000000 */
[----:B------:R-:W-:Y:S02]  /*4a60*/  F2FP.BF16.F32.PACK_AB R132, R49, R132 ;  /* 0x000000843184723e */ /* 0x000fe400000010ff */
[----:B------:R-:W-:Y:S01]  /*4a70*/  FADD R36, R45, R146 ;  /* 0x000000922d247221 */ /* 0x000fe20000000000 */
[----:B------:R-:W-:-:S02]  /*4a80*/  F2FP.BF16.F32.PACK_AB R146, R146, R15 ;  /* 0x0000000f9292723e */ /* 0x000fc400000010ff */
[----:B------:R-:W-:Y:S01]  /*4a90*/  F2FP.BF16.F32.PACK_AB R138, R138, R31 ;  /* 0x0000001f8a8a723e */ /* 0x000fe200000010ff */
[----:B---3--:R-:W-:Y:S01]  /*4aa0*/  @!P6 FMUL R51, R51, R51 ;  /* 0x000000333333e220 */ /* 0x008fe20000400000 */
[----:B------:R-:W-:Y:S01]  /*4ab0*/  FADD R19, R19, R36 ;  /* 0x0000002413137221 */ /* 0x000fe20000000000 */
[----:B------:R-:W-:Y:S02]  /*4ac0*/  F2FP.BF16.F32.PACK_AB R140, R140, R35 ;  /* 0x000000238c8c723e */ /* 0x000fe400000010ff */
[----:B------:R-:W-:Y:S01]  /*4ad0*/  FADD R55, R134, R51 ;  /* 0x0000003386377221 */ /* 0x000fe20000000000 */
[----:B------:R-:W-:Y:S02]  /*4ae0*/  F2FP.BF16.F32.PACK_AB R134, R53, R134 ;  /* 0x000000863586723e */ /* 0x000fe400000010ff */
[----:B------:R-:W-:Y:S01]  /*4af0*/  F2FP.BF16.F32.PACK_AB R142, R142, R39 ;  /* 0x000000278e8e723e */ /* 0x000fe200000010ff */
[----:B-1----:R-:W-:Y:S01]  /*4b00*/  @!P5 FMUL R150, R150, R150 ;  /* 0x000000969696d220 */ /* 0x002fe20000400000 */
[----:B------:R-:W-:Y:S01]  /*4b10*/  FADD R24, R24, R55 ;  /* 0x0000003718187221 */ /* 0x000fe20000000000 */
[----:B------:R-:W-:-:S02]  /*4b20*/  F2FP.BF16.F32.PACK_AB R144, R144, R43 ;  /* 0x0000002b9090723e */ /* 0x000fc400000010ff */
[----:B------:R-:W-:Y:S01]  /*4b30*/  FADD R57, R53, R150 ;  /* 0x0000009635397221 */ /* 0x000fe20000000000 */
[----:B------:R-:W-:Y:S01]  /*4b40*/  FADD R17, R17, R24 ;  /* 0x0000001811117221 */ /* 0x000fe20000000000 */
[----:B------:R-:W-:Y:S02]  /*4b50*/  F2FP.BF16.F32.PACK_AB R148, R148, R47 ;  /* 0x0000002f9494723e */ /* 0x000fe400000010ff */
[----:B------:R-:W-:Y:S01]  /*4b60*/  FADD R28, R28, R57 ;  /* 0x000000391c1c7221 */ /* 0x000fe20000000000 */
[----:B------:R-:W-:Y:S01]  /*4b70*/  FADD R17, R40, R17 ;  /* 0x0000001128117221 */ /* 0x000fe20000000000 */
[----:B------:R-:W-:Y:S02]  /*4b80*/  F2FP.BF16.F32.PACK_AB R150, R150, R51 ;  /* 0x000000339696723e */ /* 0x000fe400000010ff */
[----:B------:R-:W-:Y:S01]  /*4b90*/  FADD R19, R19, R28 ;  /* 0x0000001c13137221 */ /* 0x000fe20000000000 */
[----:B------:R-:W-:Y:S02]  /*4ba0*/  MOV R15, 0x2 ;  /* 0x00000002000f7802 */ /* 0x000fe40000000f00 */
[----:B------:R-:W-:Y:S01]  /*4bb0*/  SHF.L.U32 R25, RZ, 0x1f, RZ ;  /* 0x0000001fff197819 */ /* 0x000fe200000006ff */
[----:B------:R-:W-:Y:S01]  /*4bc0*/  FADD R44, R44, R19 ;  /* 0x000000132c2c7221 */ /* 0x000fe20000000000 */
[----:B------:R-:W-:-:S03]  /*4bd0*/  FADD R19, R48, R69 ;  /* 0x0000004530137221 */ /* 0x000fc60000000000 */
[----:B------:R-:W-:-:S07]  /*4be0*/  FADD R17, R17, R44 ;  /* 0x0000002c11117221 */ /* 0x000fce0000000000 */
.L_x_23:
[----:B-1----:R1:W2:Y:S02]  /*4bf0*/  SYNCS.PHASECHK.TRANS64.TRYWAIT P1, [R2+URZ+0x36008], R25 ;  /* 0x03600819020075a7 */ /* 0x0022a4000802017f */
[----:B--2---:R-:W-:Y:S05]  /*4c00*/  @!P1 NANOSLEEP.SYNCS 0x989680 ;  /* 0x009896800000995d */ /* 0x004fea0003900000 */
[----:B------:R-:W2:Y:S02]  /*4c10*/  @!P1 SYNCS.PHASECHK.TRANS64 P1, [R2+URZ+0x36008], R25 ;  /* 0x03600819020095a7 */ /* 0x000ea4000802007f */
[----:B--2---:R-:W-:Y:S05]  /*4c20*/  @!P1 BRA `(.L_x_23) ;  /* 0xfffffffc00f09947 */ /* 0x004fea000383ffff */
[----:B------:R-:W-:Y:S01]  /*4c30*/  ULOP3.LUT UR15, UR15, 0x4000000, URZ, 0xfc, !UPT ;  /* 0x040000000f0f7892 */ /* 0x000fe2000f8efc3f */
[----:B-1----:R-:W-:Y:S01]  /*4c40*/  WARPGROUP.ARRIVE ;  /* 0x00000000000079c5 */ /* 0x002fe20000000000 */
[----:B------:R-:W-:Y:S01]  /*4c50*/  UMOV UR7, 0x40000040 ;  /* 0x4000004000077882 */ /* 0x000fe20000000000 */
[----:B------:R-:W-:Y:S01]  /*4c60*/  ISETP.GE.AND P1, PT, R194, 0x3, PT ;  /* 0x00000003c200780c */ /* 0x000fe20003f26270 */
[----:B------:R-:W-:Y:S01]  /*4c70*/  UIADD3 UR6, UR15, 0xc00, URZ ;  /* 0x00000c000f067890 */ /* 0x000fe2000fffe03f */
[----:B------:R-:W-:Y:S01]  /*4c80*/  VIADD R18, R2, 0x36020 ;  /* 0x0003602002127836 */ /* 0x000fe20000000000 */
[----:B------:R-:W-:Y:S02]  /*4c90*/  IADD3 R14, R14, 0x80, RZ ;  /* 0x000000800e0e7810 */ /* 0x000fe40007ffe0ff */
[----:B------:R-:W-:-:S05]  /*4ca0*/  IADD3 R194, R194, -0x1, RZ ;  /* 0xffffffffc2c27810 */ /* 0x000fca0007ffe0ff */
[----:B------:R-:W-:Y:S01]  /*4cb0*/  HGMMA.64x192x16.F32.BF16 R24, R120, gdesc[UR4].tnspB, RZ, !UPT, gsb0 ;  /* 0x42e0000478187df0 */ /* 0x000fe2000c0018ff */
[----:B------:R-:W-:Y:S01]  /*4cc0*/  UIADD3 UR6, UR15, 0xc80, URZ ;  /* 0x00000c800f067890 */ /* 0x000fe2000fffe03f */
[----:B------:R-:W-:Y:S01]  /*4cd0*/  UMOV UR7, 0x40000040 ;  /* 0x4000004000077882 */ /* 0x000fe20000000000 */
[----:B------:R-:W-:Y:S02]  /*4ce0*/  WARPGROUP.DEPBAR.LE gsb0, 0x0 ;  /* 0x00008000000079c5 */ /* 0x000fe40000010000 */
[----:B------:R-:W-:Y:S01]  /*4cf0*/  WARPGROUP.ARRIVE ;  /* 0x00000000000079c5 */ /* 0x000fe20000000000 */
[----:B------:R-:W-:-:S14]  /*4d00*/  PRMT R120, RZ, 0x654, R18 ;  /* 0x00000654ff787816 */ /* 0x000fdc0000000012 */
[----:B------:R-:W-:Y:S01]  /*4d10*/  HGMMA.64x192x16.F32.BF16 R24, R124, gdesc[UR4].tnspB, R24, gsb0 ;  /* 0x42e000047c187df0 */ /* 0x000fe20008001818 */
[----:B------:R-:W-:Y:S01]  /*4d20*/  UIADD3 UR6, UR15, 0xd00, URZ ;  /* 0x00000d000f067890 */ /* 0x000fe2000fffe03f */
[----:B------:R-:W-:Y:S01]  /*4d30*/  UMOV UR7, 0x40000040 ;  /* 0x4000004000077882 */ /* 0x000fe20000000000 */
[----:B------:R-:W-:Y:S02]  /*4d40*/  WARPGROUP.DEPBAR.LE gsb0, 0x0 ;  /* 0x00008000000079c5 */ /* 0x000fe40000010000 */
[----:B------:R-:W-:-:S15]  /*4d50*/  WARPGROUP.ARRIVE ;  /* 0x00000000000079c5 */ /* 0x000fde0000000000 */
        /* <DEDUP_REMOVED lines=25> */
[----:B------:R-:W-:Y:S03]  /*4ef0*/  HGMMA.64x192x16.F32.BF16 R24, R148, gdesc[UR4].tnspB, R24, gsb0 ;  /* 0x42e0000494187df0 */ /* 0x000fe60008001818 */
[----:B------:R-:W-:Y:S02]  /*4f00*/  WARPGROUP.DEPBAR.LE gsb0, 0x0 ;  /* 0x00008000000079c5 */ /* 0x000fe40000010000 */
[----:B------:R1:W-:Y:S01]  /*4f10*/  SYNCS.ARRIVE.TRANS64.RED.A1T0 RZ, [R120+URZ], RZ ;  /* 0x000000ff78ff79a7 */ /* 0x0003e2000810043f */
[----:B------:R-:W-:Y:S05]  /*4f20*/  @!P1 BRA `(.L_x_24) ;  /* 0x0000003400f09947 */ /* 0x000fea0003800000 */
[----:B------:R-:W-:Y:S01]  /*4f30*/  IMAD.MOV.U32 R197, RZ, RZ, R192 ;  /* 0x000000ffffc57224 */ /* 0x000fe200078e00c0 */
[----:B------:R-:W-:Y:S01]  /*4f40*/  MOV R195, R193 ;  /* 0x000000c100c37202 */ /* 0x000fe20000000f00 */
[----:B------:R-:W-:Y:S01]  /*4f50*/  IMAD.MOV.U32 R7, RZ, RZ, 0x1 ;  /* 0x00000001ff077424 */ /* 0x000fe200078e00ff */
[----:B------:R-:W-:Y:S01]  /*4f60*/  MOV R15, 0x2 ;  /* 0x00000002000f7802 */ /* 0x000fe20000000f00 */
[----:B------:R-:W-:Y:S01]  /*4f70*/  ULDC.64 UR22, c[0x0][0x198] ;  /* 0x0000660000167ab9 */ /* 0x000fe20000000a00 */
[----:B------:R-:W-:-:S07]  /*4f80*/  MOV R4, RZ ;  /* 0x000000ff00047202 */ /* 0x000fce0000000f00 */
.L_x_36:
[C---:B------:R-:W-:Y:S01]  /*4f90*/  ISETP.GT.AND P1, PT, R194.reuse, 0x2, PT ;  /* 0x00000002c200780c */ /* 0x040fe20003f24270 */
[----:B------:R-:W-:Y:S01]  /*4fa0*/  IMAD R121, R15, 0x8, R2 ;  /* 0x000000080f797824 */ /* 0x000fe200078e0202 */
[----:B------:R-:W-:Y:S02]  /*4fb0*/  IADD3 R194, R194, -0x1, RZ ;  /* 0xffffffffc2c27810 */ /* 0x000fe40007ffe0ff */
[----:B-1----:R-:W-:-:S09]  /*4fc0*/  SHF.L.U32 R120, R4, 0x1f, RZ ;  /* 0x0000001f04787819 */ /* 0x002fd200000006ff */
.L_x_25:
[----:B-1----:R1:W2:Y:S02]  /*4fd0*/  SYNCS.PHASECHK.TRANS64.TRYWAIT P2, [R121+URZ+0x36000], R120 ;  /* 0x03600078790075a7 */ /* 0x0022a4000804017f */
[----:B--2---:R-:W-:Y:S05]  /*4fe0*/  @!P2 NANOSLEEP.SYNCS 0x989680 ;  /* 0x009896800000a95d */ /* 0x004fea0003900000 */
[----:B------:R-:W2:Y:S02]  /*4ff0*/  @!P2 SYNCS.PHASECHK.TRANS64 P2, [R121+URZ+0x36000], R120 ;  /* 0x036000787900a5a7 */ /* 0x000ea4000804007f */
[----:B--2---:R-:W-:Y:S05]  /*5000*/  @!P2 BRA `(.L_x_25) ;  /* 0xfffffffc00f0a947 */ /* 0x004fea000383ffff */
[----:B------:R-:W-:Y:S05]  /*5010*/  WARPSYNC.ALL ;  /* 0x0000000000007948 */ /* 0x000fea0003800000 */
[----:B------:R-:W-:Y:S01]  /*5020*/  R2UR UR6, R15 ;  /* 0x000000000f0672ca */ /* 0x000fe200000e0000 */
[----:B-1----:R-:W-:Y:S01]  /*5030*/  WARPGROUP.ARRIVE ;  /* 0x00000000000079c5 */ /* 0x002fe20000000000 */
[----:B------:R-:W-:Y:S01]  /*5040*/  R2UR UR8, R190 ;  /* 0x00000000be0872ca */ /* 0x000fe200000e0000 */
[----:B------:R-:W-:Y:S01]  /*5050*/  UMOV UR11, 0x40000040 ;  /* 0x40000040000b7882 */ /* 0x000fe20000000000 */
[----:B------:R-:W-:Y:S01]  /*5060*/  R2UR UR9, R191 ;  /* 0x00000000bf0972ca */ /* 0x000fe200000e0000 */
[----:B------:R-:W-:Y:S01]  /*5070*/  UMOV UR35, 0x40000040 ;  /* 0x4000004000237882 */ /* 0x000fe20000000000 */
[----:B------:R-:W-:Y:S01]  /*5080*/  R2UR UR20, R188 ;  /* 0x00000000bc1472ca */ /* 0x000fe200000e0000 */
[----:B------:R-:W-:Y:S01]  /*5090*/  UMOV UR31, 0x40000040 ;  /* 0x40000040001f7882 */ /* 0x000fe20000000000 */
[----:B------:R-:W-:Y:S01]  /*50a0*/  R2UR UR21, R189 ;  /* 0x00000000bd1572ca */ /* 0x000fe200000e0000 */
[----:B------:R-:W-:Y:S01]  /*50b0*/  UMOV UR27, 0x40000040 ;  /* 0x40000040001b7882 */ /* 0x000fe20000000000 */
[----:B------:R-:W-:Y:S01]  /*50c0*/  MOV R192, UR23 ;  /* 0x0000001700c07c02 */ /* 0x000fe20008000f00 */
[----:B------:R-:W-:Y:S01]  /*50d0*/  UMOV UR23, 0x40000040 ;  /* 0x4000004000177882 */ /* 0x000fe20000000000 */
[----:B------:R-:W-:Y:S01]  /*50e0*/  MOV R193, UR22 ;  /* 0x0000001600c17c02 */ /* 0x000fe20008000f00 */
[----:B------:R-:W-:Y:S01]  /*50f0*/  UIMAD UR6, UR6, 0xc00, UR14 ;  /* 0x00000c00060678a4 */ /* 0x000fe2000f8e020e */
[----:B------:R-:W-:Y:S01]  /*5100*/  R2UR UR32, R186 ;  /* 0x00000000ba2072ca */ /* 0x000fe200000e0000 */
[----:B------:R-:W-:Y:S01]  /*5110*/  UMOV UR19, 0x40000040 ;  /* 0x4000004000137882 */ /* 0x000fe20000000000 */
[----:B------:R-:W-:Y:S01]  /*5120*/  R2UR UR33, R187 ;  /* 0x00000000bb2172ca */ /* 0x000fe200000e0000 */
[----:B------:R-:W-:Y:S01]  /*5130*/  UIADD3 UR7, UR6, 0x2, URZ ;  /* 0x0000000206077890 */ /* 0x000fe2000fffe03f */
[----:B------:R-:W-:Y:S01]  /*5140*/  R2UR UR28, R184 ;  /* 0x00000000b81c72ca */ /* 0x000fe200000e0000 */
[----:B------:R-:W-:Y:S01]  /*5150*/  UIADD3 UR58, UR6, 0x406, URZ ;  /* 0x00000406063a7890 */ /* 0x000fe2000fffe03f */
[----:B------:R-:W-:Y:S01]  /*5160*/  R2UR UR29, R185 ;  /* 0x00000000b91d72ca */ /* 0x000fe200000e0000 */
[----:B------:R-:W-:Y:S01]  /*5170*/  UMOV UR10, UR6 ;  /* 0x00000006000a7c82 */ /* 0x000fe20008000000 */
[----:B------:R-:W-:Y:S01]  /*5180*/  R2UR UR24, R22 ;  /* 0x00000000161872ca */ /* 0x000fe200000e0000 */
[----:B------:R-:W-:Y:S01]  /*5190*/  HGMMA.64x128x16.F32.BF16 R120, gdesc[UR8], RZ, !UPT, gsb0 ;  /* 0x01e00000087879f0 */ /* 0x000fe2000c0018ff */
[----:B------:R-:W-:Y:S01]  /*51a0*/  UMOV UR22, UR7 ;  /* 0x0000000700167c82 */ /* 0x000fe20008000000 */
[----:B------:R-:W-:Y:S01]  /*51b0*/  UIADD3 UR7, UR6, 0x4, URZ ;  /* 0x0000000406077890 */ /* 0x000fe2000fffe03f */
[----:B------:R-:W-:Y:S01]  /*51c0*/  R2UR UR25, R23 ;  /* 0x00000000171972ca */ /* 0x000fe200000e0000 */
[----:B------:R-:W-:Y:S01]  /*51d0*/  UMOV UR11, 0x40000040 ;  /* 0x40000040000b7882 */ /* 0x000fe20000000000 */
[----:B------:R-:W-:Y:S01]  /*51e0*/  R2UR UR16, R20 ;  /* 0x00000000141072ca */ /* 0x000fe200000e0000 */
[----:B------:R-:W-:Y:S01]  /*51f0*/  UMOV UR59, 0x40000040 ;  /* 0x40000040003b7882 */ /* 0x000fe20000000000 */
[----:B------:R-:W-:Y:S01]  /*5200*/  R2UR UR17, R21 ;  /* 0x00000000151172ca */ /* 0x000fe200000e0000 */
[----:B------:R-:W-:Y:S01]  /*5210*/  UIADD3 UR54, UR6, 0x800, URZ ;  /* 0x0000080006367890 */ /* 0x000fe2000fffe03f */
[----:B------:R-:W-:Y:S01]  /*5220*/  R2UR UR8, R12 ;  /* 0x000000000c0872ca */ /* 0x000fe200000e0000 */
[----:B------:R-:W-:Y:S01]  /*5230*/  UMOV UR34, UR7 ;  /* 0x0000000700227c82 */ /* 0x000fe20008000000 */
[----:B------:R-:W-:Y:S01]  /*5240*/  UIADD3 UR7, UR6, 0x6, URZ ;  /* 0x0000000606077890 */ /* 0x000fe2000fffe03f */
[----:B------:R-:W-:Y:S01]  /*5250*/  R2UR UR9, R13 ;  /* 0x000000000d0972ca */ /* 0x000fe200000e0000 */
[----:B------:R-:W-:Y:S01]  /*5260*/  UMOV UR55, 0x40000040 ;  /* 0x4000004000377882 */ /* 0x000fe20000000000 */
[----:B------:R-:W-:Y:S01]  /*5270*/  UIADD3 UR50, UR6, 0x802, URZ ;  /* 0x0000080206327890 */ /* 0x000fe2000fffe03f */
[----:B------:R-:W-:Y:S01]  /*5280*/  ISETP.NE.AND P2, PT, R10, RZ, PT ;  /* 0x000000ff0a00720c */ /* 0x000fe20003f45270 */
[----:B------:R-:W-:Y:S01]  /*5290*/  UMOV UR51, 0x40000040 ;  /* 0x4000004000337882 */ /* 0x000fe20000000000 */
[----:B------:R-:W-:Y:S01]  /*52a0*/  UIADD3 UR46, UR6, 0x804, URZ ;  /* 0x00000804062e7890 */ /* 0x000fe2000fffe03f */
[----:B------:R-:W-:Y:S01]  /*52b0*/  UMOV UR30, UR7 ;  /* 0x00000007001e7c82 */ /* 0x000fe20008000000 */
[----:B------:R-:W-:Y:S01]  /*52c0*/  UIADD3 UR7, UR6, 0x400, URZ ;  /* 0x0000040006077890 */ /* 0x000fe2000fffe03f */
[----:B------:R-:W-:-:S06]  /*52d0*/  UMOV UR47, 0x40000040 ;  /* 0x40000040002f7882 */ /* 0x000fcc0000000000 */
[----:B------:R-:W-:Y:S01]  /*52e0*/  UMOV UR26, UR7 ;  /* 0x00000007001a7c82 */ /* 0x000fe20008000000 */
[----:B------:R-:W-:-:S07]  /*52f0*/  UIADD3 UR7, UR6, 0x402, URZ ;  /* 0x0000040206077890 */ /* 0x000fce000fffe03f */
[----:B------:R-:W-:Y:S01]  /*5300*/  UMOV UR18, UR7 ;  /* 0x0000000700127c82 */ /* 0x000fe20008000000 */
[----:B------:R-:W-:Y:S02]  /*5310*/  UIADD3 UR7, UR6, 0x404, URZ ;  /* 0x0000040406077890 */ /* 0x000fe4000fffe03f */
[----:B------:R-:W-:-:S05]  /*5320*/  UIADD3 UR6, UR6, 0x806, URZ ;  /* 0x0000080606067890 */ /* 0x000fca000fffe03f */
[----:B------:R-:W-:Y:S01]  /*5330*/  UMOV UR10, UR7 ;  /* 0x00000007000a7c82 */ /* 0x000fe20008000000 */
[----:B------:R-:W-:Y:S01]  /*5340*/  UMOV UR7, 0x40000040 ;  /* 0x4000004000077882 */ /* 0x000fe20000000000 */
[----:B------:R-:W-:Y:S02]  /*5350*/  WARPGROUP.DEPBAR.LE gsb0, 0x0 ;  /* 0x00008000000079c5 */ /* 0x000fe40000010000 */
[----:B------:R-:W-:-:S06]  /*5360*/  WARPGROUP.ARRIVE ;  /* 0x00000000000079c5 */ /* 0x000fcc0000000000 */
[----:B------:R-:W-:Y:S01]  /*5370*/  HGMMA.64x128x16.F32.BF16 R120, gdesc[UR20], R120, gsb0 ;  /* 0x01e00000147879f0 */ /* 0x000fe20008001878 */
[----:B------:R-:W-:Y:S02]  /*5380*/  R2UR UR23, R192 ;  /* 0x00000000c01772ca */ /* 0x000fe400000e0000 */
[----:B------:R-:W-:Y:S01]  /*5390*/  R2UR UR22, R193 ;  /* 0x00000000c11672ca */ /* 0x000fe200000e0000 */
        /* <DEDUP_REMOVED lines=31> */
[----:B------:R-:W-:Y:S05]  /*5590*/  @P2 BRA `(.L_x_26) ;  /* 0x0000000000c42947 */ /* 0x000fea0003800000 */
[----:B------:R-:W-:-:S13]  /*55a0*/  ISETP.LT.OR P3, PT, R8, 0x1, !P0 ;  /* 0x000000010800780c */ /* 0x000fda0004761670 */
[----:B------:R-:W-:Y:S05]  /*55b0*/  @P3 BRA `(.L_x_27) ;  /* 0x0000000000b83947 */ /* 0x000fea0003800000 */
[----:B------:R-:W-:Y:S02]  /*55c0*/  ISETP.NE.AND P4, PT, R0, RZ, PT ;  /* 0x000000ff0000720c */ /* 0x000fe40003f85270 */
[----:B------:R-:W-:Y:S02]  /*55d0*/  LEA R192, R5, R2, 0x3 ;  /* 0x0000000205c07211 */ /* 0x000fe400078e18ff */
[----:B------:R-:W-:-:S09]  /*55e0*/  SHF.L.U32 R193, R6, 0x1f, RZ ;  /* 0x0000001f06c17819 */ /* 0x000fd200000006ff */
.L_x_28:
[----:B-1----:R1:W2:Y:S02]  /*55f0*/  SYNCS.PHASECHK.TRANS64.TRYWAIT P3, [R192+URZ+0x36020], R193 ;  /* 0x036020c1c00075a7 */ /* 0x0022a4000806017f */
[----:B--2---:R-:W-:Y:S05]  /*5600*/  @!P3 NANOSLEEP.SYNCS 0x989680 ;  /* 0x009896800000b95d */ /* 0x004fea0003900000 */
[----:B------:R-:W2:Y:S02]  /*5610*/  @!P3 SYNCS.PHASECHK.TRANS64 P3, [R192+URZ+0x36020], R193 ;  /* 0x036020c1c000b5a7 */ /* 0x000ea4000806007f */
[----:B--2---:R-:W-:Y:S05]  /*5620*/  @!P3 BRA `(.L_x_28) ;  /* 0xfffffffc00f0b947 */ /* 0x004fea000383ffff */
[----:B------:R-:W-:Y:S05]  /*5630*/  @P4 BRA `(.L_x_29) ;  /* 0x0000000000144947 */ /* 0x000fea0003800000 */
[----:B------:R-:W-:Y:S02]  /*5640*/  LOP3.LUT P3, RZ, R16, 0x1f, RZ, 0xc0, !PT ;  /* 0x0000001f10ff7812 */ /* 0x000fe4000786c0ff */
[----:B-1----:R-:W-:-:S04]  /*5650*/  MOV R193, 0xc000 ;  /* 0x0000c00000c17802 */ /* 0x002fc80000000f00 */
[----:B------:R2:W-:Y:S07]  /*5660*/  SYNCS.ARRIVE.TRANS64 RZ, [R192+URZ+0x36000], R193 ;  /* 0x036000c1c0ff79a7 */ /* 0x0005ee000800003f */
[----:B------:R-:W-:Y:S05]  /*5670*/  @!P3 BRA `(.L_x_29) ;  /* 0x000000000004b947 */ /* 0x000fea0003800000 */
[----:B------:R-:W-:Y:S01]  /*5680*/  BPT.TRAP 0x1 ;  /* 0x000000040000795c */ /* 0x000fe20000300000 */
.L_x_29:
[----:B-12---:R-:W-:Y:S01]  /*5690*/  IMAD R193, R5, 0xc000, R2 ;  /* 0x0000c00005c17824 */ /* 0x006fe200078e0202 */
[----:B------:R-:W-:Y:S01]  /*56a0*/  R2UR UR35, R9 ;  /* 0x00000000092372ca */ /* 0x000fe200000e0000 */
[----:B------:R-:W-:Y:S01]  /*56b0*/  UIADD3 UR6, UP0, UR22, 0x1f0, URZ ;  /* 0x000001f016067890 */ /* 0x000fe2000ff1e03f */
[----:B------:R-:W-:Y:S01]  /*56c0*/  R2UR UR33, R192 ;  /* 0x00000000c02172ca */ /* 0x000fe200000e0000 */
[----:B------:R-:W-:Y:S01]  /*56d0*/  UMOV UR24, 0x0 ;  /* 0x0000000000187882 */ /* 0x000fe20000000000 */
[----:B------:R-:W-:Y:S01]  /*56e0*/  R2UR UR8, R193 ;  /* 0x00000000c10872ca */ /* 0x000fe200000e0000 */
[----:B------:R-:W-:Y:S01]  /*56f0*/  UIADD3.X UR7, URZ, UR23, URZ, UP0, !UPT ;  /* 0x000000173f077290 */ /* 0x000fe200087fe43f */
[----:B------:R-:W-:Y:S01]  /*5700*/  VIADD R5, R5, 0x1 ;  /* 0x0000000105057836 */ /* 0x000fe20000000000 */
[----:B------:R-:W-:Y:S01]  /*5710*/  UMOV UR25, 0x10000000 ;  /* 0x1000000000197882 */ /* 0x000fe20000000000 */
[----:B------:R-:W-:Y:S01]  /*5720*/  UMOV UR34, URZ ;  /* 0x0000003f00227c82 */ /* 0x000fe20008000000 */
[----:B------:R-:W-:Y:S01]  /*5730*/  UMOV UR18, 0x40 ;  /* 0x0000004000127882 */ /* 0x000fe20000000000 */
[----:B------:R-:W-:Y:S01]  /*5740*/  UMOV UR20, UR36 ;  /* 0x0000002400147c82 */ /* 0x000fe20008000000 */
[----:B------:R-:W-:Y:S01]  /*5750*/  UMOV UR21, UR37 ;  /* 0x0000002500157c82 */ /* 0x000fe20008000000 */
[----:B------:R-:W-:Y:S01]  /*5760*/  UMOV UR10, 0x80 ;  /* 0x00000080000a7882 */ /* 0x000fe20000000000 */
[----:B------:R-:W-:Y:S01]  /*5770*/  USHF.L.U32 UR35, UR35, 0x7, URZ ;  /* 0x0000000723237899 */ /* 0x000fe2000800063f */
[----:B------:R-:W-:Y:S01]  /*5780*/  ISETP.NE.AND P3, PT, R5, 0x4, PT ;  /* 0x000000040500780c */ /* 0x000fe20003f65270 */
[----:B------:R-:W-:-:S02]  /*5790*/  UIADD3 UR33, UR33, 0x36000, URZ ;  /* 0x0003600021217890 */ /* 0x000fc4000fffe03f */
[----:B------:R-:W-:Y:S01]  /*57a0*/  UIADD3 UR32, UR8, 0x6000, URZ ;  /* 0x0000600008207890 */ /* 0x000fe2000fffe03f */
[----:B------:R-:W-:Y:S01]  /*57b0*/  SEL R193, RZ, 0x1, P3 ;  /* 0x00000001ffc17807 */ /* 0x000fe20001800000 */
        /* <DEDUP_REMOVED lines=8> */
[----:B------:R-:W-:Y:S01]  /*5840*/  UMOV UR9, UR33 ;  /* 0x0000002100097c82 */ /* 0x000fe20008000000 */
[----:B------:R-:W-:Y:S01]  /*5850*/  UMOV UR11, UR35 ;  /* 0x00000023000b7c82 */ /* 0x000fe20008000000 */
[----:B------:R1:W-:Y:S01]  /*5860*/  UTMALDG.4D [UR32], [UR6], desc[UR24] ;  /* 0x00001820060075b4 */ /* 0x0003e20008019000 */
[----:B------:R1:W-:Y:S01]  /*5870*/  UTMALDG.4D [UR16], [UR6], desc[UR24] ;  /* 0x00001810060075b4 */ /* 0x0003e20008019000 */
[----:B------:R1:W-:Y:S02]  /*5880*/  UTMALDG.4D [UR8], [UR6], desc[UR24] ;  /* 0x00001808060075b4 */ /* 0x0003e40008019000 */
[----:B-1----:R-:W-:Y:S01]  /*5890*/  NOP ;  /* 0x0000000000007918 */ /* 0x002fe20000000000 */
.L_x_27:
[----:B------:R-:W-:-:S07]  /*58a0*/  IADD3 R8, R8, -0x1, RZ ;  /* 0xffffffff08087810 */ /* 0x000fce0007ffe0ff */
.L_x_26:
[----:B------:R-:W-:Y:S01]  /*58b0*/  IADD3 R15, R15, 0x1, RZ ;  /* 0x000000010f0f7810 */ /* 0x000fe20007ffe0ff */
[----:B------:R-:W-:Y:S05]  /*58c0*/  WARPSYNC.ALL ;  /* 0x0000000000007948 */ /* 0x000fea0003800000 */
[----:B------:R-:W-:-:S04]  /*58d0*/  ISETP.NE.AND P3, PT, R15, 0x4, PT ;  /* 0x000000040f00780c */ /* 0x000fc80003f65270 */
[----:B------:R-:W-:Y:S02]  /*58e0*/  SEL R193, RZ, 0x1, P3 ;  /* 0x00000001ffc17807 */ /* 0x000fe40001800000 */
[----:B------:R-:W-:Y:S02]  /*58f0*/  SEL R15, R15, RZ, P3 ;  /* 0x000000ff0f0f7207 */ /* 0x000fe40001800000 */
[----:B------:R-:W-:Y:S02]  /*5900*/  LOP3.LUT R4, R4, R193, RZ, 0x3c, !PT ;  /* 0x000000c104047212 */ /* 0x000fe400078e3cff */
[----:B------:R-:W-:Y:S01]  /*5910*/  FMNMX R192, R120, R197, !PT ;  /* 0x000000c578c07209 */ /* 0x000fe20007800000 */
[----:B------:R-:W-:Y:S01]  /*5920*/  ULDC UR6, c[0x0][0x604] ;  /* 0x0001810000067ab9 */ /* 0x000fe20000000800 */
[----:B------:R-:W-:Y:S02]  /*5930*/  FMNMX R196, R122, R195, !PT ;  /* 0x000000c37ac47209 */ /* 0x000fe40007800000 */
[----:B------:R-:W-:-:S02]  /*5940*/  FMNMX R193, R121, R192, !PT ;  /* 0x000000c079c17209 */ /* 0x000fc40007800000 */
[----:B------:R-:W-:Y:S02]  /*5950*/  FMNMX R199, R123, R196, !PT ;  /* 0x000000c47bc77209 */ /* 0x000fe40007800000 */
[----:B------:R-:W-:Y:S02]  /*5960*/  FMNMX R192, R124, R193, !PT ;  /* 0x000000c17cc07209 */ /* 0x000fe40007800000 */
[----:B------:R-:W-:Y:S02]  /*5970*/  FMNMX R196, R126, R199, !PT ;  /* 0x000000c77ec47209 */ /* 0x000fe40007800000 */
[----:B------:R-:W-:Y:S02]  /*5980*/  FMNMX R193, R125, R192, !PT ;  /* 0x000000c07dc17209 */ /* 0x000fe40007800000 */
        /* <DEDUP_REMOVED lines=57> */
[----:B------:R-:W-:Y:S01]  /*5d20*/  LEA R204, R15, R2, 0x3 ;  /* 0x000000020fcc7211 */ /* 0x000fe200078e18ff */
[----:B------:R-:W1:Y:S04]  /*5d30*/  SHFL.BFLY PT, R193, R196, 0x1, 0x1f ;  /* 0x0c201f00c4c17f89 */ /* 0x000e6800000e0000 */
[----:B------:R-:W2:Y:S01]  /*5d40*/  SHFL.BFLY PT, R201, R198, 0x1, 0x1f ;  /* 0x0c201f00c6c97f89 */ /* 0x000ea200000e0000 */
[----:B-1----:R-:W-:Y:S02]  /*5d50*/  FMNMX R199, R196, R193, !PT ;  /* 0x000000c1c4c77209 */ /* 0x002fe40007800000 */
[----:B--2---:R-:W-:-:S03]  /*5d60*/  FMNMX R201, R198, R201, !PT ;  /* 0x000000c9c6c97209 */ /* 0x004fc60007800000 */
[----:B------:R-:W1:Y:S04]  /*5d70*/  SHFL.BFLY PT, R192, R199, 0x2, 0x1f ;  /* 0x0c401f00c7c07f89 */ /* 0x000e6800000e0000 */
[----:B------:R-:W2:Y:S01]  /*5d80*/  SHFL.BFLY PT, R200, R201, 0x2, 0x1f ;  /* 0x0c401f00c9c87f89 */ /* 0x000ea200000e0000 */
[----:B-1----:R-:W-:Y:S01]  /*5d90*/  FMNMX R192, R199, R192, !PT ;  /* 0x000000c0c7c07209 */ /* 0x002fe20007800000 */
[C---:B------:R-:W-:Y:S01]  /*5da0*/  IMAD R199, R7.reuse, 0x8, R18 ;  /* 0x0000000807c77824 */ /* 0x040fe200078e0212 */
[----:B------:R-:W-:Y:S02]  /*5db0*/  IADD3 R7, R7, 0x1, RZ ;  /* 0x0000000107077810 */ /* 0x000fe40007ffe0ff */
[----:B--2---:R-:W-:Y:S02]  /*5dc0*/  FMNMX R193, R201, R200, !PT ;  /* 0x000000c8c9c17209 */ /* 0x004fe40007800000 */
[----:B------:R-:W-:-:S02]  /*5dd0*/  FSETP.NEU.AND P3, PT, R192, -INF , PT ;  /* 0xff800000c000780b */ /* 0x000fc40003f6d000 */
[C---:B------:R-:W-:Y:S02]  /*5de0*/  FSETP.NEU.AND P4, PT, R193.reuse, -INF , PT ;  /* 0xff800000c100780b */ /* 0x040fe40003f8d000 */
[----:B------:R-:W-:Y:S02]  /*5df0*/  FSEL R200, R192, RZ, P3 ;  /* 0x000000ffc0c87208 */ /* 0x000fe40001800000 */
[----:B------:R-:W-:Y:S02]  /*5e00*/  FSEL R202, R193, RZ, P4 ;  /* 0x000000ffc1ca7208 */ /* 0x000fe40002000000 */
[----:B------:R-:W-:Y:S01]  /*5e10*/  PRMT R199, RZ, 0x654, R199 ;  /* 0x00000654ffc77816 */ /* 0x000fe200000000c7 */
[----:B------:R-:W-:Y:S02]  /*5e20*/  FADD R196, -R200, R197 ;  /* 0x000000c5c8c47221 */ /* 0x000fe40000000100 */
[----:B------:R-:W-:Y:S01]  /*5e30*/  FADD R197, -R202, R195 ;  /* 0x000000c3cac57221 */ /* 0x000fe20000000100 */
[----:B------:R1:W-:Y:S01]  /*5e40*/  SYNCS.ARRIVE.TRANS64.RED.A1T0 RZ, [R199+URZ], RZ ;  /* 0x000000ffc7ff79a7 */ /* 0x0003e2000810043f */
[----:B------:R-:W-:-:S02]  /*5e50*/  FMUL R195, R196, UR6 ;  /* 0x00000006c4c37c20 */ /* 0x000fc40008400000 */
[----:B------:R-:W-:-:S03]  /*5e60*/  FMUL R197, R197, UR6 ;  /* 0x00000006c5c57c20 */ /* 0x000fc60008400000 */
[----:B------:R-:W-:Y:S02]  /*5e70*/  FSETP.GEU.AND P3, PT, R195, -126, PT ;  /* 0xc2fc0000c300780b */ /* 0x000fe40003f6e000 */
[----:B------:R-:W-:Y:S02]  /*5e80*/  FSETP.GEU.AND P4, PT, R197, -126, PT ;  /* 0xc2fc0000c500780b */ /* 0x000fe40003f8e000 */
[----:B-1----:R-:W-:-:S09]  /*5e90*/  SHF.L.U32 R199, R4, 0x1f, RZ ;  /* 0x0000001f04c77819 */ /* 0x002fd200000006ff */
[----:B------:R-:W-:Y:S02]  /*5ea0*/  @!P3 FMUL R195, R195, 0.5 ;  /* 0x3f000000c3c3b820 */ /* 0x000fe40000400000 */
[----:B------:R-:W-:Y:S02]  /*5eb0*/  @!P4 FMUL R197, R197, 0.5 ;  /* 0x3f000000c5c5c820 */ /* 0x000fe40000400000 */
[----:B------:R-:W1:Y:S08]  /*5ec0*/  MUFU.EX2 R198, R195 ;  /* 0x000000c300c67308 */ /* 0x000e700000000800 */
[----:B------:R-:W2:Y:S01]  /*5ed0*/  MUFU.EX2 R196, R197 ;  /* 0x000000c500c47308 */ /* 0x000ea20000000800 */
[----:B-1----:R-:W-:Y:S01]  /*5ee0*/  @!P3 FMUL R198, R198, R198 ;  /* 0x000000c6c6c6b220 */ /* 0x002fe20000400000 */
[----:B------:R-:W-:-:S03]  /*5ef0*/  ISETP.NE.AND P3, PT, R7, 0x4, PT ;  /* 0x000000040700780c */ /* 0x000fc60003f65270 */
[-C--:B------:R-:W-:Y:S01]  /*5f00*/  FMUL R24, R24, R198.reuse ;  /* 0x000000c618187220 */ /* 0x080fe20000400000 */
[-C--:B------:R-:W-:Y:S01]  /*5f10*/  FMUL R25, R25, R198.reuse ;  /* 0x000000c619197220 */ /* 0x080fe20000400000 */
[-C--:B------:R-:W-:Y:S01]  /*5f20*/  FMUL R28, R28, R198.reuse ;  /* 0x000000c61c1c7220 */ /* 0x080fe20000400000 */
[----:B------:R-:W-:Y:S01]  /*5f30*/  FMUL R29, R29, R198 ;  /* 0x000000c61d1d7220 */ /* 0x000fe20000400000 */
[----:B--2---:R-:W-:Y:S01]  /*5f40*/  @!P4 FMUL R196, R196, R196 ;  /* 0x000000c4c4c4c220 */ /* 0x004fe20000400000 */
[-C--:B------:R-:W-:Y:S01]  /*5f50*/  FMUL R32, R32, R198.reuse ;  /* 0x000000c620207220 */ /* 0x080fe20000400000 */
        /* <DEDUP_REMOVED lines=42> */
[----:B------:R-:W-:Y:S01]  /*6200*/  FMUL R117, R117, R198 ;  /* 0x000000c675757220 */ /* 0x000fe20000400000 */
        /* <DEDUP_REMOVED lines=47> */
[----:B------:R-:W-:-:S07]  /*6500*/  FMUL R119, R119, R196 ;  /* 0x000000c477777220 */ /* 0x000fce0000400000 */
.L_x_30:
[----:B-1----:R1:W2:Y:S02]  /*6510*/  SYNCS.PHASECHK.TRANS64.TRYWAIT P4, [R204+URZ+0x36000], R199 ;  /* 0x036000c7cc0075a7 */ /* 0x0022a4000808017f */
[----:B--2---:R-:W-:Y:S05]  /*6520*/  @!P4 NANOSLEEP.SYNCS 0x989680 ;  /* 0x009896800000c95d */ /* 0x004fea0003900000 */
[----:B------:R-:W2:Y:S02]  /*6530*/  @!P4 SYNCS.PHASECHK.TRANS64 P4, [R204+URZ+0x36000], R199 ;  /* 0x036000c7cc00c5a7 */ /* 0x000ea4000808007f */
[----:B--2---:R-:W-:Y:S05]  /*6540*/  @!P4 BRA `(.L_x_30) ;  /* 0xfffffffc00f0c947 */ /* 0x004fea000383ffff */
[----:B------:R-:W-:Y:S01]  /*6550*/  ULDC UR7, c[0x0][0x604] ;  /* 0x0001810000077ab9 */ /* 0x000fe20000000800 */
[----:B------:R-:W-:Y:S01]  /*6560*/  R2UR UR6, R15 ;  /* 0x000000000f0672ca */ /* 0x000fe200000e0000 */
[----:B------:R-:W-:Y:S01]  /*6570*/  FMUL R195, R200, UR7 ;  /* 0x00000007c8c37c20 */ /* 0x000fe20008400000 */
[----:B------:R-:W-:Y:S01]  /*6580*/  FMUL R202, R202, UR7 ;  /* 0x00000007caca7c20 */ /* 0x000fe20008400000 */
[----:B------:R-:W-:Y:S01]  /*6590*/  UMOV UR11, 0x40000040 ;  /* 0x40000040000b7882 */ /* 0x000fe20000000000 */
[----:B------:R-:W-:Y:S01]  /*65a0*/  SEL R7, R7, RZ, P3 ;  /* 0x000000ff07077207 */ /* 0x000fe20001800000 */
[--C-:B------:R-:W-:Y:S01]  /*65b0*/  FFMA R120, R120, UR7, -R195.reuse ;  /* 0x0000000778787c23 */ /* 0x100fe200080008c3 */
[--C-:B------:R-:W-:Y:S01]  /*65c0*/  FFMA R121, R121, UR7, -R195.reuse ;  /* 0x0000000779797c23 */ /* 0x100fe200080008c3 */
[--C-:B------:R-:W-:Y:S01]  /*65d0*/  FFMA R124, R124, UR7, -R195.reuse ;  /* 0x000000077c7c7c23 */ /* 0x100fe200080008c3 */
[--C-:B------:R-:W-:Y:S01]  /*65e0*/  FFMA R125, R125, UR7, -R195.reuse ;  /* 0x000000077d7d7c23 */ /* 0x100fe200080008c3 */
[--C-:B------:R-:W-:Y:S01]  /*65f0*/  FFMA R122, R122, UR7, -R202.reuse ;  /* 0x000000077a7a7c23 */ /* 0x100fe200080008ca */
[----:B------:R-:W-:Y:S01]  /*6600*/  FSETP.GEU.AND P5, PT, R120, -126, PT ;  /* 0xc2fc00007800780b */ /* 0x000fe20003fae000 */
[--C-:B------:R-:W-:Y:S01]  /*6610*/  FFMA R123, R123, UR7, -R202.reuse ;  /* 0x000000077b7b7c23 */ /* 0x100fe200080008ca */
[----:B------:R-:W-:Y:S01]  /*6620*/  FSETP.GEU.AND P4, PT, R121, -126, PT ;  /* 0xc2fc00007900780b */ /* 0x000fe20003f8e000 */
[--C-:B------:R-:W-:Y:S01]  /*6630*/  FFMA R126, R126, UR7, -R202.reuse ;  /* 0x000000077e7e7c23 */ /* 0x100fe200080008ca */
[----:B------:R-:W-:Y:S01]  /*6640*/  FSETP.GEU.AND P6, PT, R124, -126, PT ;  /* 0xc2fc00007c00780b */ /* 0x000fe20003fce000 */
[--C-:B------:R-:W-:Y:S01]  /*6650*/  FFMA R127, R127, UR7, -R202.reuse ;  /* 0x000000077f7f7c23 */ /* 0x100fe200080008ca */
[----:B------:R-:W-:Y:S01]  /*6660*/  UIMAD UR6, UR6, 0xc00, UR15 ;  /* 0x00000c00060678a4 */ /* 0x000fe2000f8e020f */
[--C-:B------:R-:W-:Y:S01]  /*6670*/  FFMA R128, R128, UR7, -R195.reuse ;  /* 0x0000000780807c23 */ /* 0x100fe200080008c3 */
[--C-:B------:R-:W-:Y:S01]  /*6680*/  FFMA R129, R129, UR7, -R195.reuse ;  /* 0x0000000781817c23 */ /* 0x100fe200080008c3 */
[--C-:B------:R-:W-:Y:S01]  /*6690*/  FFMA R132, R132, UR7, -R195.reuse ;  /* 0x0000000784847c23 */ /* 0x100fe200080008c3 */
[--C-:B------:R-:W-:Y:S01]  /*66a0*/  FFMA R133, R133, UR7, -R195.reuse ;  /* 0x0000000785857c23 */ /* 0x100fe200080008c3 */
[--C-:B------:R-:W-:Y:S01]  /*66b0*/  FFMA R130, R130, UR7, -R202.reuse ;  /* 0x0000000782827c23 */ /* 0x100fe200080008ca */
[--C-:B------:R-:W-:Y:S01]  /*66c0*/  FFMA R131, R131, UR7, -R202.reuse ;  /* 0x0000000783837c23 */ /* 0x100fe200080008ca */
[----:B------:R-:W-:Y:S01]  /*66d0*/  @!P5 FMUL R120, R120, 0.5 ;  /* 0x3f0000007878d820 */ /* 0x000fe20000400000 */
[----:B------:R-:W-:Y:S01]  /*66e0*/  UMOV UR10, UR6 ;  /* 0x00000006000a7c82 */ /* 0x000fe20008000000 */
[----:B------:R-:W-:Y:S01]  /*66f0*/  @!P4 FMUL R121, R121, 0.5 ;  /* 0x3f0000007979c820 */ /* 0x000fe20000400000 */
[--C-:B------:R-:W-:Y:S01]  /*6700*/  FFMA R134, R134, UR7, -R202.reuse ;  /* 0x0000000786867c23 */ /* 0x100fe200080008ca */
[----:B------:R-:W2:Y:S01]  /*6710*/  MUFU.EX2 R201, R120 ;  /* 0x0000007800c97308 */ /* 0x000ea20000000800 */
[----:B------:R-:W-:Y:S01]  /*6720*/  @!P6 FMUL R124, R124, 0.5 ;  /* 0x3f0000007c7ce820 */ /* 0x000fe20000400000 */
[--C-:B------:R-:W-:Y:S01]  /*6730*/  FFMA R135, R135, UR7, -R202.reuse ;  /* 0x0000000787877c23 */ /* 0x100fe200080008ca */
[----:B------:R-:W-:Y:S01]  /*6740*/  UIADD3 UR8, UR6, 0x80, URZ ;  /* 0x0000008006087890 */ /* 0x000fe2000fffe03f */
[--C-:B------:R-:W-:Y:S01]  /*6750*/  FFMA R136, R136, UR7, -R195.reuse ;  /* 0x0000000788887c23 */ /* 0x100fe200080008c3 */
[--C-:B------:R-:W-:Y:S01]  /*6760*/  FFMA R137, R137, UR7, -R195.reuse ;  /* 0x0000000789897c23 */ /* 0x100fe200080008c3 */
[--C-:B------:R-:W-:Y:S01]  /*6770*/  FFMA R140, R140, UR7, -R195.reuse ;  /* 0x000000078c8c7c23 */ /* 0x100fe200080008c3 */
[--C-:B------:R-:W-:Y:S01]  /*6780*/  FFMA R141, R141, UR7, -R195.reuse ;  /* 0x000000078d8d7c23 */ /* 0x100fe200080008c3 */
[----:B-1----:R-:W1:Y:S01]  /*6790*/  MUFU.EX2 R199, R121 ;  /* 0x0000007900c77308 */ /* 0x002e620000000800 */
[--C-:B------:R-:W-:Y:S01]  /*67a0*/  FFMA R138, R138, UR7, -R202.reuse ;  /* 0x000000078a8a7c23 */ /* 0x100fe200080008ca */
[--C-:B------:R-:W-:Y:S01]  /*67b0*/  FFMA R139, R139, UR7, -R202.reuse ;  /* 0x000000078b8b7c23 */ /* 0x100fe200080008ca */
[--C-:B------:R-:W-:Y:S01]  /*67c0*/  FFMA R142, R142, UR7, -R202.reuse ;  /* 0x000000078e8e7c23 */ /* 0x100fe200080008ca */
[--C-:B------:R-:W-:Y:S01]  /*67d0*/  FFMA R143, R143, UR7, -R202.reuse ;  /* 0x000000078f8f7c23 */ /* 0x100fe200080008ca */
[--C-:B------:R-:W-:Y:S01]  /*67e0*/  FFMA R144, R144, UR7, -R195.reuse ;  /* 0x0000000790907c23 */ /* 0x100fe200080008c3 */
[--C-:B------:R-:W-:Y:S01]  /*67f0*/  FFMA R145, R145, UR7, -R195.reuse ;  /* 0x0000000791917c23 */ /* 0x100fe200080008c3 */
[--C-:B------:R-:W-:Y:S01]  /*6800*/  FFMA R148, R148, UR7, -R195.reuse ;  /* 0x0000000794947c23 */ /* 0x100fe200080008c3 */
[----:B------:R-:W3:Y:S01]  /*6810*/  MUFU.EX2 R197, R124 ;  /* 0x0000007c00c57308 */ /* 0x000ee20000000800 */
[----:B--2---:R-:W-:Y:S01]  /*6820*/  @!P5 FMUL R201, R201, R201 ;  /* 0x000000c9c9c9d220 */ /* 0x004fe20000400000 */
[----:B------:R-:W-:Y:S01]  /*6830*/  FSETP.GEU.AND P5, PT, R125, -126, PT ;  /* 0xc2fc00007d00780b */ /* 0x000fe20003fae000 */
[--C-:B------:R-:W-:Y:S01]  /*6840*/  FFMA R149, R149, UR7, -R195.reuse ;  /* 0x0000000795957c23 */ /* 0x100fe200080008c3 */
[--C-:B------:R-:W-:Y:S01]  /*6850*/  FFMA R146, R146, UR7, -R202.reuse ;  /* 0x0000000792927c23 */ /* 0x100fe200080008ca */
[--C-:B------:R-:W-:Y:S01]  /*6860*/  FFMA R147, R147, UR7, -R202.reuse ;  /* 0x0000000793937c23 */ /* 0x100fe200080008ca */
[--C-:B------:R-:W-:Y:S01]  /*6870*/  FFMA R150, R150, UR7, -R202.reuse ;  /* 0x0000000796967c23 */ /* 0x100fe200080008ca */
[--C-:B------:R-:W-:Y:S01]  /*6880*/  FFMA R151, R151, UR7, -R202.reuse ;  /* 0x0000000797977c23 */ /* 0x100fe200080008ca */
[--C-:B------:R-:W-:Y:S01]  /*6890*/  FFMA R152, R152, UR7, -R195.reuse ;  /* 0x0000000798987c23 */ /* 0x100fe200080008c3 */
[----:B-1----:R-:W-:Y:S01]  /*68a0*/  @!P4 FMUL R199, R199, R199 ;  /* 0x000000c7c7c7c220 */ /* 0x002fe20000400000 */
[----:B------:R-:W-:Y:S01]  /*68b0*/  FSETP.GEU.AND P4, PT, R122, -126, PT ;  /* 0xc2fc00007a00780b */ /* 0x000fe20003f8e000 */
[--C-:B------:R-:W-:Y:S01]  /*68c0*/  FFMA R153, R153, UR7, -R195.reuse ;  /* 0x0000000799997c23 */ /* 0x100fe200080008c3 */
[--C-:B------:R-:W-:Y:S01]  /*68d0*/  FFMA R156, R156, UR7, -R195.reuse ;  /* 0x000000079c9c7c23 */ /* 0x100fe200080008c3 */
[--C-:B------:R-:W-:Y:S01]  /*68e0*/  FFMA R157, R157, UR7, -R195.reuse ;  /* 0x000000079d9d7c23 */ /* 0x100fe200080008c3 */
[----:B------:R-:W-:Y:S01]  /*68f0*/  F2FP.BF16.F32.PACK_AB R120, R199, R201 ;  /* 0x000000c9c778723e */ /* 0x000fe200000010ff */
[----:B------:R-:W-:Y:S01]  /*6900*/  @!P5 FMUL R125, R125, 0.5 ;  /* 0x3f0000007d7dd820 */ /* 0x000fe20000400000 */
[--C-:B------:R-:W-:Y:S01]  /*6910*/  FFMA R154, R154, UR7, -R202.reuse ;  /* 0x000000079a9a7c23 */ /* 0x100fe200080008ca */
[----:B---3--:R-:W-:Y:S01]  /*6920*/  @!P6 FMUL R197, R197, R197 ;  /* 0x000000c5c5c5e220 */ /* 0x008fe20000400000 */
[----:B------:R-:W-:Y:S01]  /*6930*/  FSETP.GEU.AND P6, PT, R123, -126, PT ;  /* 0xc2fc00007b00780b */ /* 0x000fe20003fce000 */
[----:B------:R-:W1:Y:S01]  /*6940*/  MUFU.EX2 R200, R125 ;  /* 0x0000007d00c87308 */ /* 0x000e620000000800 */
[--C-:B------:R-:W-:Y:S01]  /*6950*/  FFMA R158, R158, UR7, -R202.reuse ;  /* 0x000000079e9e7c23 */ /* 0x100fe200080008ca */
[--C-:B------:R-:W-:Y:S01]  /*6960*/  FFMA R159, R159, UR7, -R202.reuse ;  /* 0x000000079f9f7c23 */ /* 0x100fe200080008ca */
[--C-:B------:R-:W-:Y:S01]  /*6970*/  FFMA R160, R160, UR7, -R195.reuse ;  /* 0x00000007a0a07c23 */ /* 0x100fe200080008c3 */
[----:B------:R-:W-:Y:S01]  /*6980*/  @!P4 FMUL R122, R122, 0.5 ;  /* 0x3f0000007a7ac820 */ /* 0x000fe20000400000 */
[--C-:B------:R-:W-:Y:S01]  /*6990*/  FFMA R161, R161, UR7, -R195.reuse ;  /* 0x00000007a1a17c23 */ /* 0x100fe200080008c3 */
[--C-:B------:R-:W-:Y:S01]  /*69a0*/  FFMA R164, R164, UR7, -R195.reuse ;  /* 0x00000007a4a47c23 */ /* 0x100fe200080008c3 */
[--C-:B------:R-:W-:Y:S01]  /*69b0*/  FFMA R165, R165, UR7, -R195.reuse ;  /* 0x00000007a5a57c23 */ /* 0x100fe200080008c3 */
[----:B------:R2:W3:Y:S01]  /*69c0*/  MUFU.EX2 R205, R122 ;  /* 0x0000007a00cd7308 */ /* 0x0004e20000000800 */
[--C-:B------:R-:W-:Y:S01]  /*69d0*/  FFMA R162, R162, UR7, -R202.reuse ;  /* 0x00000007a2a27c23 */ /* 0x100fe200080008ca */
[--C-:B------:R-:W-:Y:S01]  /*69e0*/  FFMA R163, R163, UR7, -R202.reuse ;  /* 0x00000007a3a37c23 */ /* 0x100fe200080008ca */
[--C-:B------:R-:W-:Y:S01]  /*69f0*/  FFMA R166, R166, UR7, -R202.reuse ;  /* 0x00000007a6a67c23 */ /* 0x100fe200080008ca */
[----:B------:R-:W-:Y:S01]  /*6a00*/  @!P6 FMUL R123, R123, 0.5 ;  /* 0x3f0000007b7be820 */ /* 0x000fe20000400000 */
[--C-:B------:R-:W-:Y:S01]  /*6a10*/  FFMA R167, R167, UR7, -R202.reuse ;  /* 0x00000007a7a77c23 */ /* 0x100fe200080008ca */
[--C-:B------:R-:W-:Y:S01]  /*6a20*/  FFMA R168, R168, UR7, -R195.reuse ;  /* 0x00000007a8a87c23 */ /* 0x100fe200080008c3 */
[--C-:B------:R-:W-:Y:S01]  /*6a30*/  FFMA R169, R169, UR7, -R195.reuse ;  /* 0x00000007a9a97c23 */ /* 0x100fe200080008c3 */
[----:B------:R-:W4:Y:S01]  /*6a40*/  MUFU.EX2 R206, R123 ;  /* 0x0000007b00ce7308 */ /* 0x000f220000000800 */
[----:B-1----:R-:W-:Y:S01]  /*6a50*/  @!P5 FMUL R200, R200, R200 ;  /* 0x000000c8c8c8d220 */ /* 0x002fe20000400000 */
[----:B------:R-:W-:Y:S01]  /*6a60*/  FSETP.GEU.AND P5, PT, R126, -126, PT ;  /* 0xc2fc00007e00780b */ /* 0x000fe20003fae000 */
[--C-:B------:R-:W-:Y:S01]  /*6a70*/  FFMA R172, R172, UR7, -R195.reuse ;  /* 0x00000007acac7c23 */ /* 0x100fe200080008c3 */
[--C-:B------:R-:W-:Y:S01]  /*6a80*/  FFMA R173, R173, UR7, -R195.reuse ;  /* 0x00000007adad7c23 */ /* 0x100fe200080008c3 */
[--C-:B------:R-:W-:Y:S01]  /*6a90*/  FFMA R170, R170, UR7, -R202.reuse ;  /* 0x00000007aaaa7c23 */ /* 0x100fe200080008ca */
[----:B--2---:R-:W-:Y:S01]  /*6aa0*/  F2FP.BF16.F32.PACK_AB R122, R200, R197 ;  /* 0x000000c5c87a723e */ /* 0x004fe200000010ff */
[--C-:B------:R-:W-:Y:S01]  /*6ab0*/  FFMA R171, R171, UR7, -R202.reuse ;  /* 0x00000007abab7c23 */ /* 0x100fe200080008ca */
[--C-:B------:R-:W-:Y:S01]  /*6ac0*/  FFMA R174, R174, UR7, -R202.reuse ;  /* 0x00000007aeae7c23 */ /* 0x100fe200080008ca */
[----:B---3--:R-:W-:Y:S01]  /*6ad0*/  @!P4 FMUL R205, R205, R205 ;  /* 0x000000cdcdcdc220 */ /* 0x008fe20000400000 */
[----:B------:R-:W-:Y:S01]  /*6ae0*/  FSETP.GEU.AND P4, PT, R127, -126, PT ;  /* 0xc2fc00007f00780b */ /* 0x000fe20003f8e000 */
[--C-:B------:R-:W-:Y:S01]  /*6af0*/  FFMA R175, R175, UR7, -R202.reuse ;  /* 0x00000007afaf7c23 */ /* 0x100fe200080008ca */
[--C-:B------:R-:W-:Y:S01]  /*6b00*/  FFMA R176, R176, UR7, -R195.reuse ;  /* 0x00000007b0b07c23 */ /* 0x100fe200080008c3 */
[--C-:B------:R-:W-:Y:S01]  /*6b10*/  FFMA R177, R177, UR7, -R195.reuse ;  /* 0x00000007b1b17c23 */ /* 0x100fe200080008c3 */
[--C-:B------:R-:W-:Y:S01]  /*6b20*/  FFMA R181, R181, UR7, -R195.reuse ;  /* 0x00000007b5b57c23 */ /* 0x100fe200080008c3 */
[----:B------:R-:W-:Y:S01]  /*6b30*/  @!P5 FMUL R126, R126, 0.5 ;  /* 0x3f0000007e7ed820 */ /* 0x000fe20000400000 */
[----:B------:R-:W-:Y:S01]  /*6b40*/  FFMA R180, R180, UR7, -R195 ;  /* 0x00000007b4b47c23 */ /* 0x000fe200080008c3 */
[----:B----4-:R-:W-:Y:S01]  /*6b50*/  @!P6 FMUL R206, R206, R206 ;  /* 0x000000cececee220 */ /* 0x010fe20000400000 */
[----:B------:R-:W-:Y:S01]  /*6b60*/  FSETP.GEU.AND P6, PT, R132, -126, PT ;  /* 0xc2fc00008400780b */ /* 0x000fe20003fce000 */
[----:B------:R-:W1:Y:S01]  /*6b70*/  MUFU.EX2 R203, R126 ;  /* 0x0000007e00cb7308 */ /* 0x000e620000000800 */
[--C-:B------:R-:W-:Y:S01]  /*6b80*/  FFMA R178, R178, UR7, -R202.reuse ;  /* 0x00000007b2b27c23 */ /* 0x100fe200080008ca */
[--C-:B------:R-:W-:Y:S01]  /*6b90*/  FFMA R179, R179, UR7, -R202.reuse ;  /* 0x00000007b3b37c23 */ /* 0x100fe200080008ca */
[----:B------:R-:W-:Y:S01]  /*6ba0*/  F2FP.BF16.F32.PACK_AB R121, R206, R205 ;  /* 0x000000cdce79723e */ /* 0x000fe200000010ff */
[----:B------:R-:W-:Y:S01]  /*6bb0*/  @!P4 FMUL R127, R127, 0.5 ;  /* 0x3f0000007f7fc820 */ /* 0x000fe20000400000 */
[--C-:B------:R-:W-:Y:S01]  /*6bc0*/  FFMA R183, R183, UR7, -R202.reuse ;  /* 0x00000007b7b77c23 */ /* 0x100fe200080008ca */
[----:B------:R-:W-:Y:S01]  /*6bd0*/  FFMA R182, R182, UR7, -R202 ;  /* 0x00000007b6b67c23 */ /* 0x000fe200080008ca */
[----:B------:R-:W-:Y:S01]  /*6be0*/  FFMA R198, R198, R17, R201 ;  /* 0x00000011c6c67223 */ /* 0x000fe200000000c9 */
[----:B------:R-:W2:Y:S01]  /*6bf0*/  MUFU.EX2 R204, R127 ;  /* 0x0000007f00cc7308 */ /* 0x000ea20000000800 */
[----:B------:R-:W-:Y:S01]  /*6c00*/  FFMA R19, R196, R19, R205 ;  /* 0x00000013c4137223 */ /* 0x000fe200000000cd */
[----:B------:R-:W-:Y:S01]  /*6c10*/  LEA R17, R7, R18, 0x3 ;  /* 0x0000001207117211 */ /* 0x000fe200078e18ff */
[----:B------:R-:W-:Y:S01]  /*6c20*/  FADD R198, R198, R199 ;  /* 0x000000c7c6c67221 */ /* 0x000fe20000000000 */
[----:B------:R-:W-:Y:S01]  /*6c30*/  @!P6 FMUL R132, R132, 0.5 ;  /* 0x3f0000008484e820 */ /* 0x000fe20000400000 */
[----:B------:R-:W-:Y:S01]  /*6c40*/  FADD R206, R19, R206 ;  /* 0x000000ce13ce7221 */ /* 0x000fe20000000000 */
[----:B------:R-:W-:-:S02]  /*6c50*/  VIADD R15, R15, 0x1 ;  /* 0x000000010f0f7836 */ /* 0x000fc40000000000 */
[----:B------:R-:W-:Y:S01]  /*6c60*/  FADD R197, R198, R197 ;  /* 0x000000c5c6c57221 */ /* 0x000fe20000000000 */
[----:B------:R-:W-:Y:S01]  /*6c70*/  PRMT R17, RZ, 0x654, R17 ;  /* 0x00000654ff117816 */ /* 0x000fe20000000011 */
[----:B-1----:R-:W-:Y:S01]  /*6c80*/  @!P5 FMUL R203, R203, R203 ;  /* 0x000000cbcbcbd220 */ /* 0x002fe20000400000 */
[----:B------:R-:W-:Y:S01]  /*6c90*/  FSETP.GEU.AND P5, PT, R128, -126, PT ;  /* 0xc2fc00008000780b */ /* 0x000fe20003fae000 */
[----:B------:R-:W-:Y:S01]  /*6ca0*/  FADD R197, R197, R200 ;  /* 0x000000c8c5c57221 */ /* 0x000fe20000000000 */
[----:B------:R-:W-:-:S04]  /*6cb0*/  IADD3 R7, R7, 0x1, RZ ;  /* 0x0000000107077810 */ /* 0x000fc80007ffe0ff */
[----:B------:R-:W-:Y:S01]  /*6cc0*/  ISETP.NE.AND P3, PT, R7, 0x4, PT ;  /* 0x000000040700780c */ /* 0x000fe20003f65270 */
[----:B--2---:R-:W-:Y:S01]  /*6cd0*/  @!P4 FMUL R204, R204, R204 ;  /* 0x000000ccccccc220 */ /* 0x004fe20000400000 */
[----:B------:R-:W-:Y:S02]  /*6ce0*/  FSETP.GEU.AND P4, PT, R129, -126, PT ;  /* 0xc2fc00008100780b */ /* 0x000fe40003f8e000 */
[----:B------:R-:W-:Y:S02]  /*6cf0*/  SEL R7, R7, RZ, P3 ;  /* 0x000000ff07077207 */ /* 0x000fe40001800000 */
[----:B------:R-:W-:Y:S01]  /*6d00*/  F2FP.BF16.F32.PACK_AB R123, R204, R203 ;  /* 0x000000cbcc7b723e */ /* 0x000fe200000010ff */
[----:B------:R-:W-:Y:S01]  /*6d10*/  @!P5 FMUL R128, R128, 0.5 ;  /* 0x3f0000008080d820 */ /* 0x000fe20000400000 */
[----:B------:R-:W-:Y:S02]  /*6d20*/  FADD R203, R206, R203 ;  /* 0x000000cbcecb7221 */ /* 0x000fe40000000000 */
[----:B------:R-:W-:-:S02]  /*6d30*/  WARPGROUP.ARRIVE ;  /* 0x00000000000079c5 */ /* 0x000fc40000000000 */
[----:B------:R-:W-:-:S03]  /*6d40*/  FADD R203, R203, R204 ;  /* 0x000000cccbcb7221 */ /* 0x000fc60000000000 */
[----:B------:R-:W-:Y:S01]  /*6d50*/  @!P4 FMUL R129, R129, 0.5 ;  /* 0x3f0000008181c820 */ /* 0x000fe20000400000 */
[----:B------:R-:W-:Y:S01]  /*6d60*/  HGMMA.64x192x16.F32.BF16 R24, R120, gdesc[UR8].tnspB, R24, gsb0 ;  /* 0x42e0000878187df0 */ /* 0x000fe20008001818 */
[----:B------:R-:W-:Y:S01]  /*6d70*/  UMOV UR10, UR8 ;  /* 0x00000008000a7c82 */ /* 0x000fe20008000000 */
[----:B------:R-:W-:Y:S01]  /*6d80*/  UMOV UR11, 0x40000040 ;  /* 0x40000040000b7882 */ /* 0x000fe20000000000 */
[----:B------:R-:W-:Y:S01]  /*6d90*/  UIADD3 UR8, UR6, 0x100, URZ ;  /* 0x0000010006087890 */ /* 0x000fe2000fffe03f */
[----:B------:R-:W-:Y:S02]  /*6da0*/  WARPGROUP.DEPBAR.LE gsb0, 0x0 ;  /* 0x00008000000079c5 */ /* 0x000fe40000010000 */
[----:B------:R-:W1:Y:S08]  /*6db0*/  MUFU.EX2 R120, R128 ;  /* 0x0000008000787308 */ /* 0x000e700000000800 */
[----:B------:R-:W2:Y:S08]  /*6dc0*/  MUFU.EX2 R121, R129 ;  /* 0x0000008100797308 */ /* 0x000eb00000000800 */
[----:B------:R-:W3:Y:S01]  /*6dd0*/  MUFU.EX2 R123, R132 ;  /* 0x00000084007b7308 */ /* 0x000ee20000000800 */
[----:B-1----:R-:W-:Y:S01]  /*6de0*/  @!P5 FMUL R120, R120, R120 ;  /* 0x000000787878d220 */ /* 0x002fe20000400000 */
[----:B------:R-:W-:Y:S01]  /*6df0*/  FSETP.GEU.AND P5, PT, R133, -126, PT ;  /* 0xc2fc00008500780b */ /* 0x000fe20003fae000 */
[----:B--2---:R-:W-:Y:S01]  /*6e00*/  @!P4 FMUL R121, R121, R121 ;  /* 0x000000797979c220 */ /* 0x004fe20000400000 */
[----:B------:R-:W-:-:S04]  /*6e10*/  FSETP.GEU.AND P4, PT, R130, -126, PT ;  /* 0xc2fc00008200780b */ /* 0x000fc80003f8e000 */
[----:B------:R-:W-:-:S07]  /*6e20*/  F2FP.BF16.F32.PACK_AB R124, R121, R120 ;  /* 0x00000078797c723e */ /* 0x000fce00000010ff */
[----:B------:R-:W-:Y:S01]  /*6e30*/  @!P5 FMUL R133, R133, 0.5 ;  /* 0x3f0000008585d820 */ /* 0x000fe20000400000 */
[----:B------:R-:W-:Y:S01]  /*6e40*/  FADD R120, R197, R120 ;  /* 0x00000078c5787221 */ /* 0x000fe20000000000 */
[----:B---3--:R-:W-:Y:S01]  /*6e50*/  @!P6 FMUL R123, R123, R123 ;  /* 0x0000007b7b7be220 */ /* 0x008fe20000400000 */
[----:B------:R-:W-:Y:S01]  /*6e60*/  FSETP.GEU.AND P6, PT, R131, -126, PT ;  /* 0xc2fc00008300780b */ /* 0x000fe20003fce000 */
[----:B------:R-:W1:Y:S01]  /*6e70*/  MUFU.EX2 R208, R133 ;  /* 0x0000008500d07308 */ /* 0x000e620000000800 */
[----:B------:R-:W-:Y:S01]  /*6e80*/  FADD R120, R120, R121 ;  /* 0x0000007978787221 */ /* 0x000fe20000000000 */
[----:B------:R-:W-:-:S06]  /*6e90*/  @!P4 FMUL R130, R130, 0.5 ;  /* 0x3f0000008282c820 */ /* 0x000fcc0000400000 */
[----:B------:R-:W2:Y:S04]  /*6ea0*/  MUFU.EX2 R122, R130 ;  /* 0x00000082007a7308 */ /* 0x000ea80000000800 */
[----:B------:R-:W-:-:S04]  /*6eb0*/  @!P6 FMUL R131, R131, 0.5 ;  /* 0x3f0000008383e820 */ /* 0x000fc80000400000 */
[----:B------:R-:W3:Y:S01]  /*6ec0*/  MUFU.EX2 R207, R131 ;  /* 0x0000008300cf7308 */ /* 0x000ee20000000800 */
[----:B-1----:R-:W-:Y:S01]  /*6ed0*/  @!P5 FMUL R208, R208, R208 ;  /* 0x000000d0d0d0d220 */ /* 0x002fe20000400000 */
[----:B------:R-:W-:-:S04]  /*6ee0*/  FSETP.GEU.AND P5, PT, R134, -126, PT ;  /* 0xc2fc00008600780b */ /* 0x000fc80003fae000 */
[----:B------:R-:W-:Y:S01]  /*6ef0*/  F2FP.BF16.F32.PACK_AB R126, R208, R123 ;  /* 0x0000007bd07e723e */ /* 0x000fe200000010ff */
[----:B------:R-:W-:Y:S01]  /*6f00*/  FADD R123, R120, R123 ;  /* 0x0000007b787b7221 */ /* 0x000fe20000000000 */
[----:B--2---:R-:W-:Y:S01]  /*6f10*/  @!P4 FMUL R122, R122, R122 ;  /* 0x0000007a7a7ac220 */ /* 0x004fe20000400000 */
[----:B------:R-:W-:Y:S02]  /*6f20*/  FSETP.GEU.AND P4, PT, R135, -126, PT ;  /* 0xc2fc00008700780b */ /* 0x000fe40003f8e000 */
[----:B------:R-:W-:-:S04]  /*6f30*/  FADD R123, R123, R208 ;  /* 0x000000d07b7b7221 */ /* 0x000fc80000000000 */
[----:B------:R-:W-:Y:S01]  /*6f40*/  @!P5 FMUL R134, R134, 0.5 ;  /* 0x3f0000008686d820 */ /* 0x000fe20000400000 */
[----:B---3--:R-:W-:Y:S01]  /*6f50*/  @!P6 FMUL R207, R207, R207 ;  /* 0x000000cfcfcfe220 */ /* 0x008fe20000400000 */
[----:B------:R-:W-:Y:S02]  /*6f60*/  FSETP.GEU.AND P6, PT, R140, -126, PT ;  /* 0xc2fc00008c00780b */ /* 0x000fe40003fce000 */
[----:B------:R-:W1:Y:S02]  /*6f70*/  MUFU.EX2 R209, R134 ;  /* 0x0000008600d17308 */ /* 0x000e640000000800 */
[----:B------:R-:W-:Y:S01]  /*6f80*/  F2FP.BF16.F32.PACK_AB R125, R207, R122 ;  /* 0x0000007acf7d723e */ /* 0x000fe200000010ff */
[----:B------:R-:W-:Y:S01]  /*6f90*/  @!P4 FMUL R135, R135, 0.5 ;  /* 0x3f0000008787c820 */ /* 0x000fe20000400000 */
[----:B------:R-:W-:-:S04]  /*6fa0*/  FADD R122, R203, R122 ;  /* 0x0000007acb7a7221 */ /* 0x000fc80000000000 */
[----:B------:R-:W2:Y:S01]  /*6fb0*/  MUFU.EX2 R210, R135 ;  /* 0x0000008700d27308 */ /* 0x000ea20000000800 */
[----:B------:R-:W-:Y:S02]  /*6fc0*/  FADD R122, R122, R207 ;  /* 0x000000cf7a7a7221 */ /* 0x000fe40000000000 */
[----:B------:R-:W-:Y:S01]  /*6fd0*/  @!P6 FMUL R140, R140, 0.5 ;  /* 0x3f0000008c8ce820 */ /* 0x000fe20000400000 */
[----:B-1----:R-:W-:Y:S01]  /*6fe0*/  @!P5 FMUL R209, R209, R209 ;  /* 0x000000d1d1d1d220 */ /* 0x002fe20000400000 */
[----:B------:R-:W-:Y:S01]  /*6ff0*/  FSETP.GEU.AND P5, PT, R136, -126, PT ;  /* 0xc2fc00008800780b */ /* 0x000fe20003fae000 */
[----:B--2---:R-:W-:Y:S01]  /*7000*/  @!P4 FMUL R210, R210, R210 ;  /* 0x000000d2d2d2c220 */ /* 0x004fe20000400000 */
[----:B------:R-:W-:-:S04]  /*7010*/  FSETP.GEU.AND P4, PT, R137, -126, PT ;  /* 0xc2fc00008900780b */ /* 0x000fc80003f8e000 */
[----:B------:R-:W-:-:S07]  /*7020*/  F2FP.BF16.F32.PACK_AB R127, R210, R209 ;  /* 0x000000d1d27f723e */ /* 0x000fce00000010ff */
[----:B------:R-:W-:Y:S01]  /*7030*/  @!P5 FMUL R136, R136, 0.5 ;  /* 0x3f0000008888d820 */ /* 0x000fe20000400000 */
[----:B------:R-:W-:Y:S01]  /*7040*/  FADD R209, R122, R209 ;  /* 0x000000d17ad17221 */ /* 0x000fe20000000000 */
[----:B------:R-:W-:-:S03]  /*7050*/  WARPGROUP.ARRIVE ;  /* 0x00000000000079c5 */ /* 0x000fc60000000000 */
[----:B------:R-:W-:Y:S01]  /*7060*/  FADD R209, R209, R210 ;  /* 0x000000d2d1d17221 */ /* 0x000fe20000000000 */
[----:B------:R-:W-:Y:S02]  /*7070*/  @!P4 FMUL R137, R137, 0.5 ;  /* 0x3f0000008989c820 */ /* 0x000fe40000400000 */
[----:B------:R-:W-:Y:S01]  /*7080*/  HGMMA.64x192x16.F32.BF16 R24, R124, gdesc[UR8].tnspB, R24, gsb0 ;  /* 0x42e000087c187df0 */ /* 0x000fe20008001818 */
[----:B------:R-:W-:Y:S01]  /*7090*/  UMOV UR10, UR8 ;  /* 0x00000008000a7c82 */ /* 0x000fe20008000000 */
[----:B------:R-:W-:Y:S01]  /*70a0*/  UMOV UR11, 0x40000040 ;  /* 0x40000040000b7882 */ /* 0x000fe20000000000 */
[----:B------:R-:W-:Y:S01]  /*70b0*/  UIADD3 UR8, UR6, 0x180, URZ ;  /* 0x0000018006087890 */ /* 0x000fe2000fffe03f */
[----:B------:R-:W-:Y:S02]  /*70c0*/  WARPGROUP.DEPBAR.LE gsb0, 0x0 ;  /* 0x00008000000079c5 */ /* 0x000fe40000010000 */
[----:B------:R-:W1:Y:S08]  /*70d0*/  MUFU.EX2 R124, R136 ;  /* 0x00000088007c7308 */ /* 0x000e700000000800 */
[----:B------:R2:W3:Y:S08]  /*70e0*/  MUFU.EX2 R125, R137 ;  /* 0x00000089007d7308 */ /* 0x0004f00000000800 */
[----:B------:R-:W4:Y:S01]  /*70f0*/  MUFU.EX2 R127, R140 ;  /* 0x0000008c007f7308 */ /* 0x000f220000000800 */
[----:B-1----:R-:W-:Y:S01]  /*7100*/  @!P5 FMUL R124, R124, R124 ;  /* 0x0000007c7c7cd220 */ /* 0x002fe20000400000 */
[----:B------:R-:W-:Y:S01]  /*7110*/  FSETP.GEU.AND P5, PT, R141, -126, PT ;  /* 0xc2fc00008d00780b */ /* 0x000fe20003fae000 */
[----:B--2---:R-:W-:Y:S01]  /*7120*/  FFMA R137, R155, UR7, -R202 ;  /* 0x000000079b897c23 */ /* 0x004fe200080008ca */
[----:B------:R-:W-:Y:S01]  /*7130*/  UMOV UR7, 0x40000040 ;  /* 0x4000004000077882 */ /* 0x000fe20000000000 */
[----:B---3--:R-:W-:Y:S01]  /*7140*/  @!P4 FMUL R125, R125, R125 ;  /* 0x0000007d7d7dc220 */ /* 0x008fe20000400000 */
[----:B------:R-:W-:-:S04]  /*7150*/  FSETP.GEU.AND P4, PT, R138, -126, PT ;  /* 0xc2fc00008a00780b */ /* 0x000fc80003f8e000 */
[----:B------:R-:W-:-:S05]  /*7160*/  F2FP.BF16.F32.PACK_AB R128, R125, R124 ;  /* 0x0000007c7d80723e */ /* 0x000fca00000010ff */
[----:B------:R-:W-:Y:S01]  /*7170*/  @!P5 FMUL R141, R141, 0.5 ;  /* 0x3f0000008d8dd820 */ /* 0x000fe20000400000 */
[----:B------:R-:W-:Y:S01]  /*7180*/  FADD R124, R123, R124 ;  /* 0x0000007c7b7c7221 */ /* 0x000fe20000000000 */
[----:B----4-:R-:W-:Y:S01]  /*7190*/  @!P6 FMUL R127, R127, R127 ;  /* 0x0000007f7f7fe220 */ /* 0x010fe20000400000 */
        /* <DEDUP_REMOVED lines=137> */
[----:B------:R-:W-:Y:S02]  /*7a30*/  UIADD3 UR8, UR6, 0x300, URZ ;  /* 0x0000030006087890 */ /* 0x000fe4000fffe03f */
        /* <DEDUP_REMOVED lines=96> */
[----:B------:R-:W-:Y:S03]  /*8040*/  HGMMA.64x192x16.F32.BF16 R24, R144, gdesc[UR8].tnspB, R24, gsb0 ;  /* 0x42e0000890187df0 */ /* 0x000fe60008001818 */
        /* <DEDUP_REMOVED lines=22> */
[----:B--2---:R-:W-:Y:S01]  /*81b0*/  @!P4 FMUL R147, R147, R147 ;  /* 0x000000939393c220 */ /* 0x004fe20000400000 */
[----:B------:R-:W-:-:S07]  /*81c0*/  FSETP.GEU.AND P4, PT, R182, -126, PT ;  /* 0xc2fc0000b600780b */ /* 0x000fce0003f8e000 */
[----:B------:R-:W-:Y:S01]  /*81d0*/  @!P5 FMUL R183, R183, 0.5 ;  /* 0x3f000000b7b7d820 */ /* 0x000fe20000400000 */
[----:B---3--:R-:W-:-:S03]  /*81e0*/  @!P6 FMUL R166, R166, R166 ;  /* 0x000000a6a6a6e220 */ /* 0x008fc60000400000 */
[----:B------:R-:W1:Y:S02]  /*81f0*/  MUFU.EX2 R164, R183 ;  /* 0x000000b700a47308 */ /* 0x000e640000000800 */
[----:B------:R-:W-:Y:S01]  /*8200*/  F2FP.BF16.F32.PACK_AB R149, R166, R147 ;  /* 0x00000093a695723e */ /* 0x000fe200000010ff */
[----:B------:R-:W-:Y:S01]  /*8210*/  @!P4 FMUL R182, R182, 0.5 ;  /* 0x3f000000b6b6c820 */ /* 0x000fe20000400000 */
[----:B------:R-:W-:-:S04]  /*8220*/  FADD R147, R162, R147 ;  /* 0x00000093a2937221 */ /* 0x000fc80000000000 */
[----:B------:R-:W2:Y:S01]  /*8230*/  MUFU.EX2 R167, R182 ;  /* 0x000000b600a77308 */ /* 0x000ea20000000800 */
[----:B------:R-:W-:Y:S01]  /*8240*/  FADD R166, R147, R166 ;  /* 0x000000a693a67221 */ /* 0x000fe20000000000 */
[----:B-1----:R-:W-:Y:S01]  /*8250*/  @!P5 FMUL R164, R164, R164 ;  /* 0x000000a4a4a4d220 */ /* 0x002fe20000400000 */
[----:B--2---:R-:W-:Y:S01]  /*8260*/  @!P4 FMUL R167, R167, R167 ;  /* 0x000000a7a7a7c220 */ /* 0x004fe20000400000 */
[----:B------:R-:W-:-:S03]  /*8270*/  ISETP.NE.AND P4, PT, R15, 0x4, PT ;  /* 0x000000040f00780c */ /* 0x000fc60003f85270 */
[----:B------:R-:W-:Y:S01]  /*8280*/  FADD R19, R166, R167 ;  /* 0x000000a7a6137221 */ /* 0x000fe20000000000 */
[----:B------:R-:W-:Y:S02]  /*8290*/  F2FP.BF16.F32.PACK_AB R151, R164, R167 ;  /* 0x000000a7a497723e */ /* 0x000fe400000010ff */
[----:B------:R-:W-:Y:S01]  /*82a0*/  SEL R121, RZ, 0x1, P4 ;  /* 0x00000001ff797807 */ /* 0x000fe20002000000 */
[----:B------:R-:W-:Y:S01]  /*82b0*/  FADD R19, R19, R164 ;  /* 0x000000a413137221 */ /* 0x000fe20000000000 */
[----:B------:R-:W-:Y:S01]  /*82c0*/  WARPGROUP.ARRIVE ;  /* 0x00000000000079c5 */ /* 0x000fe20000000000 */
[----:B------:R-:W-:Y:S02]  /*82d0*/  SEL R15, R15, RZ, P4 ;  /* 0x000000ff0f0f7207 */ /* 0x000fe40002000000 */
[----:B------:R-:W-:-:S03]  /*82e0*/  LOP3.LUT R4, R4, R121, RZ, 0x3c, !PT ;  /* 0x0000007904047212 */ /* 0x000fc600078e3cff */
[----:B------:R-:W-:Y:S03]  /*82f0*/  HGMMA.64x192x16.F32.BF16 R24, R148, gdesc[UR4].tnspB, R24, gsb0 ;  /* 0x42e0000494187df0 */ /* 0x000fe60008001818 */
[----:B------:R-:W-:Y:S02]  /*8300*/  WARPGROUP.DEPBAR.LE gsb0, 0x0 ;  /* 0x00008000000079c5 */ /* 0x000fe40000010000 */
[----:B------:R1:W-:Y:S02]  /*8310*/  SYNCS.ARRIVE.TRANS64.RED.A1T0 RZ, [R17+URZ], RZ ;  /* 0x000000ff11ff79a7 */ /* 0x0003e4000810043f */
[----:B-1----:R-:W-:-:S04]  /*8320*/  FADD R17, R144, R165 ;  /* 0x000000a590117221 */ /* 0x002fc80000000000 */
[----:B------:R-:W-:Y:S01]  /*8330*/  FADD R17, R17, R146 ;  /* 0x0000009211117221 */ /* 0x000fe20000000000 */
[----:B------:R-:W-:Y:S06]  /*8340*/  @P2 BRA `(.L_x_31) ;  /* 0x0000000000d82947 */ /* 0x000fec0003800000 */
[----:B------:R-:W-:Y:S01]  /*8350*/  ISETP.LT.OR P2, PT, R8, 0x1, !P0 ;  /* 0x000000010800780c */ /* 0x000fe20004741670 */
[----:B------:R-:W-:-:S12]  /*8360*/  BSSY B0, `(.L_x_32) ;  /* 0x0000033000007945 */ /* 0x000fd80003800000 */
[----:B------:R-:W-:Y:S05]  /*8370*/  @P2 BRA `(.L_x_33) ;  /* 0x0000000000c42947 */ /* 0x000fea0003800000 */
[----:B------:R-:W-:Y:S02]  /*8380*/  ISETP.NE.AND P3, PT, R0, RZ, PT ;  /* 0x000000ff0000720c */ /* 0x000fe40003f65270 */
[----:B------:R-:W-:Y:S02]  /*8390*/  LEA R120, R5, R2, 0x3 ;  /* 0x0000000205787211 */ /* 0x000fe400078e18ff */
[----:B------:R-:W-:-:S09]  /*83a0*/  SHF.L.U32 R121, R6, 0x1f, RZ ;  /* 0x0000001f06797819 */ /* 0x000fd200000006ff */
.L_x_34:
        /* <DEDUP_REMOVED lines=10> */
.L_x_35:
        /* <DEDUP_REMOVED lines=10> */
[----:B------:R-:W-:Y:S01]  /*84f0*/  UMOV UR28, UR36 ;  /* 0x00000024001c7c82 */ /* 0x000fe20008000000 */
[----:B------:R-:W-:Y:S01]  /*8500*/  UMOV UR29, UR37 ;  /* 0x00000025001d7c82 */ /* 0x000fe20008000000 */
[----:B------:R-:W-:Y:S01]  /*8510*/  UMOV UR18, 0x40 ;  /* 0x0000004000127882 */ /* 0x000fe20000000000 */
[----:B------:R-:W-:Y:S01]  /*8520*/  UMOV UR20, UR36 ;  /* 0x0000002400147c82 */ /* 0x000fe20008000000 */
[----:B------:R-:W-:Y:S01]  /*8530*/  UIADD3 UR25, UR25, 0x36000, URZ ;  /* 0x0003600019197890 */ /* 0x000fe2000fffe03f */
[----:B------:R-:W-:Y:S01]  /*8540*/  ISETP.NE.AND P2, PT, R5, 0x4, PT ;  /* 0x000000040500780c */ /* 0x000fe20003f45270 */
[----:B------:R-:W-:Y:S01]  /*8550*/  USHF.L.U32 UR27, UR27, 0x7, URZ ;  /* 0x000000071b1b7899 */ /* 0x000fe2000800063f */
[----:B------:R-:W-:Y:S01]  /*8560*/  IADD3 R9, R9, 0x1, RZ ;  /* 0x0000000109097810 */ /* 0x000fe20007ffe0ff */
        /* <DEDUP_REMOVED lines=9> */
[----:B------:R-:W-:Y:S01]  /*8600*/  UMOV UR10, 0x80 ;  /* 0x00000080000a7882 */ /* 0x000fe20000000000 */
[----:B------:R-:W-:Y:S01]  /*8610*/  UMOV UR12, UR36 ;  /* 0x00000024000c7c82 */ /* 0x000fe20008000000 */
[----:B------:R-:W-:Y:S01]  /*8620*/  UMOV UR13, UR37 ;  /* 0x00000025000d7c82 */ /* 0x000fe20008000000 */
[----:B------:R-:W-:Y:S01]  /*8630*/  UMOV UR9, UR25 ;  /* 0x0000001900097c82 */ /* 0x000fe20008000000 */
[----:B------:R1:W-:Y:S01]  /*8640*/  UTMALDG.4D [UR24], [UR6], desc[UR30] ;  /* 0x00001e18060075b4 */ /* 0x0003e20008019000 */
[----:B------:R-:W-:Y:S01]  /*8650*/  UMOV UR11, UR27 ;  /* 0x0000001b000b7c82 */ /* 0x000fe20008000000 */
[----:B------:R1:W-:Y:S01]  /*8660*/  UTMALDG.4D [UR16], [UR6], desc[UR30] ;  /* 0x00001e10060075b4 */ /* 0x0003e20008019000 */
[----:B------:R1:W-:Y:S02]  /*8670*/  UTMALDG.4D [UR8], [UR6], desc[UR30] ;  /* 0x00001e08060075b4 */ /* 0x0003e40008019000 */
[----:B-1----:R-:W-:Y:S01]  /*8680*/  NOP ;  /* 0x0000000000007918 */ /* 0x002fe20000000000 */
.L_x_33:
[----:B------:R-:W-:Y:S05]  /*8690*/  BSYNC B0 ;  /* 0x0000000000007941 */ /* 0x000fea0003800000 */
.L_x_32:
[----:B------:R-:W-:-:S07]  /*86a0*/  IADD3 R8, R8, -0x1, RZ ;  /* 0xffffffff08087810 */ /* 0x000fce0007ffe0ff */
.L_x_31:
[----:B------:R-:W-:Y:S01]  /*86b0*/  IADD3 R14, R14, 0x80, RZ ;  /* 0x000000800e0e7810 */ /* 0x000fe20007ffe0ff */
[----:B------:R-:W-:Y:S01]  /*86c0*/  IMAD.MOV.U32 R197, RZ, RZ, R192 ;  /* 0x000000ffffc57224 */ /* 0x000fe200078e00c0 */
[----:B------:R-:W-:Y:S01]  /*86d0*/  MOV R195, R193 ;  /* 0x000000c100c37202 */ /* 0x000fe20000000f00 */
[----:B------:R-:W-:Y:S06]  /*86e0*/  @P1 BRA `(.L_x_36) ;  /* 0xffffffc800281947 */ /* 0x000fec000383ffff */
.L_x_24:
[----:B------:R-:W-:-:S13]  /*86f0*/  ISETP.GE.AND P1, PT, R194, 0x1, PT ;  /* 0x00000001c200780c */ /* 0x000fda0003f26270 */
[----:B------:R-:W-:Y:S05]  /*8700*/  @!P1 BRA `(.L_x_37) ;  /* 0x0000004000dc9947 */ /* 0x000fea0003800000 */
[----:B------:R-:W-:Y:S02]  /*8710*/  MOV R196, R192 ;  /* 0x000000c000c47202 */ /* 0x000fe40000000f00 */
[----:B------:R-:W-:Y:S02]  /*8720*/  MOV R195, R193 ;  /* 0x000000c100c37202 */ /* 0x000fe40000000f00 */
[----:B------:R-:W-:-:S07]  /*8730*/  LOP3.LUT R197, R16, 0x1f, RZ, 0xc0, !PT ;  /* 0x0000001f10c57812 */ /* 0x000fce00078ec0ff */
.L_x_51:
[----:B------:R-:W-:Y:S01]  /*8740*/  IMAD R121, R15, 0x8, R2 ;  /* 0x000000080f797824 */ /* 0x000fe200078e0202 */
[----:B-1----:R-:W-:-:S07]  /*8750*/  SHF.L.U32 R120, R4, 0x1f, RZ ;  /* 0x0000001f04787819 */ /* 0x002fce00000006ff */
.L_x_38:
[----:B-1----:R1:W2:Y:S02]  /*8760*/  SYNCS.PHASECHK.TRANS64.TRYWAIT P1, [R121+URZ+0x36000], R120 ;  /* 0x03600078790075a7 */ /* 0x0022a4000802017f */
[----:B--2---:R-:W-:Y:S05]  /*8770*/  @!P1 NANOSLEEP.SYNCS 0x989680 ;  /* 0x009896800000995d */ /* 0x004fea0003900000 */
[----:B------:R-:W2:Y:S02]  /*8780*/  @!P1 SYNCS.PHASECHK.TRANS64 P1, [R121+URZ+0x36000], R120 ;  /* 0x03600078790095a7 */ /* 0x000ea4000802007f */
[----:B--2---:R-:W-:Y:S05]  /*8790*/  @!P1 BRA `(.L_x_38) ;  /* 0xfffffffc00f09947 */ /* 0x004fea000383ffff */
[----:B------:R-:W-:Y:S05]  /*87a0*/  WARPSYNC.ALL ;  /* 0x0000000000007948 */ /* 0x000fea0003800000 */
[----:B------:R-:W-:Y:S01]  /*87b0*/  MOV R192, UR14 ;  /* 0x0000000e00c07c02 */ /* 0x000fe20008000f00 */
[----:B-1----:R-:W-:Y:S01]  /*87c0*/  WARPGROUP.ARRIVE ;  /* 0x00000000000079c5 */ /* 0x002fe20000000000 */
[----:B------:R-:W-:Y:S01]  /*87d0*/  MOV R193, 0x40000040 ;  /* 0x4000004000c17802 */ /* 0x000fe20000000f00 */
[----:B------:R-:W-:Y:S01]  /*87e0*/  IMAD.MOV.U32 R199, RZ, RZ, 0x40000040 ;  /* 0x40000040ffc77424 */ /* 0x000fe200078e00ff */
[----:B------:R-:W-:Y:S01]  /*87f0*/  R2UR UR8, R190 ;  /* 0x00000000be0872ca */ /* 0x000fe200000e0000 */
[----:B------:R-:W-:Y:S01]  /*8800*/  IMAD R192, R15, 0xc00, R192 ;  /* 0x00000c000fc07824 */ /* 0x000fe200078e02c0 */
[----:B------:R-:W-:Y:S01]  /*8810*/  R2UR UR11, R193 ;  /* 0x00000000c10b72ca */ /* 0x000fe200000e0000 */
[----:B------:R-:W-:Y:S01]  /*8820*/  IMAD.MOV.U32 R193, RZ, RZ, 0x40000040 ;  /* 0x40000040ffc17424 */ /* 0x000fe200078e00ff */
[----:B------:R-:W-:-:S02]  /*8830*/  R2UR UR9, R191 ;  /* 0x00000000bf0972ca */ /* 0x000fc400000e0000 */
[C---:B------:R-:W-:Y:S02]  /*8840*/  R2UR UR10, R192.reuse ;  /* 0x00000000c00a72ca */ /* 0x040fe400000e0000 */
[----:B------:R-:W-:Y:S02]  /*8850*/  IADD3 R198, R192, 0x2, RZ ;  /* 0x00000002c0c67810 */ /* 0x000fe40007ffe0ff */
[----:B------:R-:W-:Y:S02]  /*8860*/  R2UR UR7, R193 ;  /* 0x00000000c10772ca */ /* 0x000fe400000e0000 */
[----:B------:R-:W-:-:S07]  /*8870*/  ISETP.NE.AND P1, PT, R10, RZ, PT ;  /* 0x000000ff0a00720c */ /* 0x000fce0003f25270 */
[----:B------:R-:W-:Y:S01]  /*8880*/  HGMMA.64x128x16.F32.BF16 R120, gdesc[UR8], RZ, !UPT, gsb0 ;  /* 0x01e00000087879f0 */ /* 0x000fe2000c0018ff */
[----:B------:R-:W-:Y:S02]  /*8890*/  R2UR UR10, R198 ;  /* 0x00000000c60a72ca */ /* 0x000fe400000e0000 */
[----:B------:R-:W-:Y:S02]  /*88a0*/  R2UR UR11, R199 ;  /* 0x00000000c70b72ca */ /* 0x000fe400000e0000 */
[----:B------:R-:W-:Y:S02]  /*88b0*/  R2UR UR8, R188 ;  /* 0x00000000bc0872ca */ /* 0x000fe400000e0000 */
[----:B------:R-:W-:Y:S02]  /*88c0*/  R2UR UR9, R189 ;  /* 0x00000000bd0972ca */ /* 0x000fe400000e0000 */
[----:B------:R-:W-:Y:S02]  /*88d0*/  IADD3 R198, R192, 0x4, RZ ;  /* 0x00000004c0c67810 */ /* 0x000fe40007ffe0ff */
[----:B------:R-:W-:Y:S01]  /*88e0*/  MOV R199, 0x40000040 ;  /* 0x4000004000c77802 */ /* 0x000fe20000000f00 */
[----:B------:R-:W-:-:S02]  /*88f0*/  WARPGROUP.DEPBAR.LE gsb0, 0x0 ;  /* 0x00008000000079c5 */ /* 0x000fc40000010000 */
[----:B------:R-:W-:-:S06]  /*8900*/  WARPGROUP.ARRIVE ;  /* 0x00000000000079c5 */ /* 0x000fcc0000000000 */
[----:B------:R-:W-:Y:S01]  /*8910*/  HGMMA.64x128x16.F32.BF16 R120, gdesc[UR8], R120, gsb0 ;  /* 0x01e00000087879f0 */ /* 0x000fe20008001878 */
[----:B------:R-:W-:Y:S02]  /*8920*/  R2UR UR10, R198 ;  /* 0x00000000c60a72ca */ /* 0x000fe400000e0000 */
[----:B------:R-:W-:Y:S01]  /*8930*/  R2UR UR11, R199 ;  /* 0x00000000c70b72ca */ /* 0x000fe200000e0000 */
[----:B------:R-:W-:Y:S01]  /*8940*/  IMAD.MOV.U32 R199, RZ, RZ, 0x40000040 ;  /* 0x40000040ffc77424 */ /* 0x000fe200078e00ff */
[----:B------:R-:W-:Y:S02]  /*8950*/  R2UR UR8, R186 ;  /* 0x00000000ba0872ca */ /* 0x000fe400000e0000 */
[----:B------:R-:W-:Y:S02]  /*8960*/  R2UR UR9, R187 ;  /* 0x00000000bb0972ca */ /* 0x000fe400000e0000 */
[----:B------:R-:W-:Y:S01]  /*8970*/  IADD3 R198, R192, 0x6, RZ ;  /* 0x00000006c0c67810 */ /* 0x000fe20007ffe0ff */
[----:B------:R-:W-:-:S02]  /*8980*/  WARPGROUP.DEPBAR.LE gsb0, 0x0 ;  /* 0x00008000000079c5 */ /* 0x000fc40000010000 */
[----:B------:R-:W-:-:S08]  /*8990*/  WARPGROUP.ARRIVE ;  /* 0x00000000000079c5 */ /* 0x000fd00000000000 */
[----:B------:R-:W-:Y:S01]  /*89a0*/  HGMMA.64x128x16.F32.BF16 R120, gdesc[UR8], R120, gsb0 ;  /* 0x01e00000087879f0 */ /* 0x000fe20008001878 */
        /* <DEDUP_REMOVED lines=32> */
[----:B------:R-:W-:Y:S02]  /*8bb0*/  IADD3 R198, R192, 0x406, RZ ;  /* 0x00000406c0c67810 */ /* 0x000fe40007ffe0ff */
[----:B------:R-:W-:-:S02]  /*8bc0*/  R2UR UR59, R199 ;  /* 0x00000000c73b72ca */ /* 0x000fc400000e0000 */
[----:B------:R-:W-:Y:S02]  /*8bd0*/  R2UR UR58, R198 ;  /* 0x00000000c63a72ca */ /* 0x000fe400000e0000 */
[----:B------:R-:W-:Y:S02]  /*8be0*/  IADD3 R198, R192, 0x800, RZ ;  /* 0x00000800c0c67810 */ /* 0x000fe40007ffe0ff */
[----:B------:R-:W-:Y:S02]  /*8bf0*/  MOV R199, 0x40000040 ;  /* 0x4000004000c77802 */ /* 0x000fe40000000f00 */
[----:B------:R-:W-:Y:S02]  /*8c00*/  R2UR UR54, R198 ;  /* 0x00000000c63672ca */ /* 0x000fe400000e0000 */
[----:B------:R-:W-:Y:S01]  /*8c10*/  R2UR UR55, R199 ;  /* 0x00000000c73772ca */ /* 0x000fe200000e0000 */
[----:B------:R-:W-:Y:S01]  /*8c20*/  IMAD.MOV.U32 R199, RZ, RZ, 0x40000040 ;  /* 0x40000040ffc77424 */ /* 0x000fe200078e00ff */
[----:B------:R-:W-:-:S04]  /*8c30*/  IADD3 R198, R192, 0x802, RZ ;  /* 0x00000802c0c67810 */ /* 0x000fc80007ffe0ff */
[----:B------:R-:W-:Y:S02]  /*8c40*/  R2UR UR50, R198 ;  /* 0x00000000c63272ca */ /* 0x000fe400000e0000 */
[----:B------:R-:W-:Y:S02]  /*8c50*/  R2UR UR51, R199 ;  /* 0x00000000c73372ca */ /* 0x000fe400000e0000 */
[----:B------:R-:W-:Y:S02]  /*8c60*/  IADD3 R198, R192, 0x804, RZ ;  /* 0x00000804c0c67810 */ /* 0x000fe40007ffe0ff */
[----:B------:R-:W-:Y:S02]  /*8c70*/  MOV R199, 0x40000040 ;  /* 0x4000004000c77802 */ /* 0x000fe40000000f00 */
[----:B------:R-:W-:Y:S02]  /*8c80*/  R2UR UR46, R198 ;  /* 0x00000000c62e72ca */ /* 0x000fe400000e0000 */
[----:B------:R-:W-:-:S02]  /*8c90*/  R2UR UR47, R199 ;  /* 0x00000000c72f72ca */ /* 0x000fc400000e0000 */
[----:B------:R-:W-:-:S04]  /*8ca0*/  IADD3 R192, R192, 0x806, RZ ;  /* 0x00000806c0c07810 */ /* 0x000fc80007ffe0ff */
        /* <DEDUP_REMOVED lines=21> */
[----:B------:R-:W-:Y:S01]  /*8e00*/  ISETP.LT.OR P2, PT, R8, 0x1, !P0 ;  /* 0x000000010800780c */ /* 0x000fe20004741670 */
[----:B------:R-:W-:-:S12]  /*8e10*/  BSSY B0, `(.L_x_40) ;  /* 0x0000033000007945 */ /* 0x000fd80003800000 */
[----:B------:R-:W-:Y:S05]  /*8e20*/  @P2 BRA `(.L_x_41) ;  /* 0x0000000000c42947 */ /* 0x000fea0003800000 */
[----:B------:R-:W-:Y:S02]  /*8e30*/  ISETP.NE.AND P3, PT, R0, RZ, PT ;  /* 0x000000ff0000720c */ /* 0x000fe40003f65270 */
[----:B------:R-:W-:Y:S02]  /*8e40*/  LEA R192, R5, R2, 0x3 ;  /* 0x0000000205c07211 */ /* 0x000fe400078e18ff */
[----:B------:R-:W-:-:S09]  /*8e50*/  SHF.L.U32 R193, R6, 0x1f, RZ ;  /* 0x0000001f06c17819 */ /* 0x000fd200000006ff */
.L_x_42:
        /* <DEDUP_REMOVED lines=10> */
.L_x_43:
[----:B-12---:R-:W-:Y:S01]  /*8f00*/  IMAD R193, R5, 0xc000, R2 ;  /* 0x0000c00005c17824 */ /* 0x006fe200078e0202 */
        /* <DEDUP_REMOVED lines=15> */
[----:B------:R-:W-:-:S02]  /*9000*/  USHF.L.U32 UR27, UR27, 0x7, URZ ;  /* 0x000000071b1b7899 */ /* 0x000fc4000800063f */
        /* <DEDUP_REMOVED lines=19> */
.L_x_41:
[----:B------:R-:W-:Y:S05]  /*9140*/  BSYNC B0 ;  /* 0x0000000000007941 */ /* 0x000fea0003800000 */
.L_x_40:
[----:B------:R-:W-:-:S07]  /*9150*/  VIADD R8, R8, 0xffffffff ;  /* 0xffffffff08087836 */ /* 0x000fce0000000000 */
.L_x_39:
[C---:B------:R-:W-:Y:S01]  /*9160*/  IADD3 R192, R14.reuse, 0x1, RZ ;  /* 0x000000010ec07810 */ /* 0x040fe20007ffe0ff */
[----:B------:R-:W-:Y:S05]  /*9170*/  WARPSYNC.ALL ;  /* 0x0000000000007948 */ /* 0x000fea0003800000 */
[----:B------:R-:W-:Y:S01]  /*9180*/  IADD3 R198, R14, 0x8, RZ ;  /* 0x000000080ec67810 */ /* 0x000fe20007ffe0ff */
[----:B------:R-:W-:Y:S01]  /*9190*/  ULDC UR6, c[0x0][0x604] ;  /* 0x0001810000067ab9 */ /* 0x000fe20000000800 */
[-C--:B------:R-:W-:Y:S01]  /*91a0*/  ISETP.GE.AND P3, PT, R3, R192.reuse, PT ;  /* 0x000000c00300720c */ /* 0x080fe20003f66270 */
[----:B------:R-:W-:Y:S01]  /*91b0*/  VIADD R15, R15, 0x1 ;  /* 0x000000010f0f7836 */ /* 0x000fe20000000000 */
[----:B------:R-:W-:Y:S01]  /*91c0*/  ISETP.GE.AND P4, PT, R11, R192, PT ;  /* 0x000000c00b00720c */ /* 0x000fe20003f86270 */
[----:B------:R-:W-:Y:S01]  /*91d0*/  BSSY B0, `(.L_x_44) ;  /* 0x0000163000007945 */ /* 0x000fe20003800000 */
[----:B------:R-:W-:-:S02]  /*91e0*/  ISETP.GE.AND P2, PT, R3, R198, PT ;  /* 0x000000c60300720c */ /* 0x000fc40003f46270 */
[----:B------:R-:W-:Y:S01]  /*91f0*/  ISETP.GE.AND P6, PT, R11, R198, PT ;  /* 0x000000c60b00720c */ /* 0x000fe20003fc6270 */
[C---:B------:R-:W-:Y:S01]  /*9200*/  VIADD R198, R14.reuse, 0x10 ;  /* 0x000000100ec67836 */ /* 0x040fe20000000000 */
[----:B------:R-:W-:Y:S02]  /*9210*/  IADD3 R192, R14, 0x9, RZ ;  /* 0x000000090ec07810 */ /* 0x000fe40007ffe0ff */
[----:B------:R-:W-:Y:S02]  /*9220*/  FSEL R121, R121, -INF , P3 ;  /* 0xff80000079797808 */ /* 0x000fe40001800000 */
[-C--:B------:R-:W-:Y:S02]  /*9230*/  ISETP.GE.AND P5, PT, R3, R192.reuse, PT ;  /* 0x000000c00300720c */ /* 0x080fe40003fa6270 */
[----:B------:R-:W-:Y:S02]  /*9240*/  ISETP.GE.AND P3, PT, R11, R192, PT ;  /* 0x000000c00b00720c */ /* 0x000fe40003f66270 */
[----:B------:R-:W-:-:S02]  /*9250*/  FSEL R123, R123, -INF , P4 ;  /* 0xff8000007b7b7808 */ /* 0x000fc40002000000 */
[----:B------:R-:W-:Y:S02]  /*9260*/  FSEL R124, R124, -INF , P2 ;  /* 0xff8000007c7c7808 */ /* 0x000fe40001000000 */
[C---:B------:R-:W-:Y:S02]  /*9270*/  IADD3 R192, R14.reuse, 0x11, RZ ;  /* 0x000000110ec07810 */ /* 0x040fe40007ffe0ff */
[-C--:B------:R-:W-:Y:S02]  /*9280*/  ISETP.GE.AND P4, PT, R3, R198.reuse, PT ;  /* 0x000000c60300720c */ /* 0x080fe40003f86270 */
[----:B------:R-:W-:Y:S02]  /*9290*/  ISETP.GE.AND P2, PT, R11, R198, PT ;  /* 0x000000c60b00720c */ /* 0x000fe40003f46270 */
[----:B------:R-:W-:Y:S02]  /*92a0*/  IADD3 R198, R14, 0x18, RZ ;  /* 0x000000180ec67810 */ /* 0x000fe40007ffe0ff */
[----:B------:R-:W-:-:S02]  /*92b0*/  FSEL R126, R126, -INF , P6 ;  /* 0xff8000007e7e7808 */ /* 0x000fc40003000000 */
[----:B------:R-:W-:Y:S02]  /*92c0*/  FSEL R125, R125, -INF , P5 ;  /* 0xff8000007d7d7808 */ /* 0x000fe40002800000 */
[-C--:B------:R-:W-:Y:S02]  /*92d0*/  ISETP.GE.AND P6, PT, R3, R192.reuse, PT ;  /* 0x000000c00300720c */ /* 0x080fe40003fc6270 */
[----:B------:R-:W-:Y:S02]  /*92e0*/  ISETP.GE.AND P5, PT, R11, R192, PT ;  /* 0x000000c00b00720c */ /* 0x000fe40003fa6270 */
[----:B------:R-:W-:Y:S02]  /*92f0*/  FSEL R127, R127, -INF , P3 ;  /* 0xff8000007f7f7808 */ /* 0x000fe40001800000 */
[----:B------:R-:W-:Y:S02]  /*9300*/  FSEL R128, R128, -INF , P4 ;  /* 0xff80000080807808 */ /* 0x000fe40002000000 */
[----:B------:R-:W-:-:S02]  /*9310*/  IADD3 R192, R14, 0x19, RZ ;  /* 0x000000190ec07810 */ /* 0x000fc40007ffe0ff */
[-C--:B------:R-:W-:Y:S02]  /*9320*/  ISETP.GE.AND P3, PT, R3, R198.reuse, PT ;  /* 0x000000c60300720c */ /* 0x080fe40003f66270 */
[----:B------:R-:W-:Y:S01]  /*9330*/  ISETP.GE.AND P4, PT, R11, R198, PT ;  /* 0x000000c60b00720c */ /* 0x000fe20003f86270 */
[----:B------:R-:W-:Y:S01]  /*9340*/  VIADD R198, R14, 0x20 ;  /* 0x000000200ec67836 */ /* 0x000fe20000000000 */
[----:B------:R-:W-:Y:S02]  /*9350*/  FSEL R130, R130, -INF , P2 ;  /* 0xff80000082827808 */ /* 0x000fe40001000000 */
[----:B------:R-:W-:Y:S02]  /*9360*/  FSEL R129, R129, -INF , P6 ;  /* 0xff80000081817808 */ /* 0x000fe40003000000 */
[-C--:B------:R-:W-:Y:S02]  /*9370*/  ISETP.GE.AND P2, PT, R3, R192.reuse, PT ;  /* 0x000000c00300720c */ /* 0x080fe40003f46270 */
[----:B------:R-:W-:-:S02]  /*9380*/  ISETP.GE.AND P6, PT, R11, R192, PT ;  /* 0x000000c00b00720c */ /* 0x000fc40003fc6270 */
[----:B------:R-:W-:Y:S02]  /*9390*/  IADD3 R192, R14, 0x21, RZ ;  /* 0x000000210ec07810 */ /* 0x000fe40007ffe0ff */
[----:B------:R-:W-:Y:S02]  /*93a0*/  FSEL R131, R131, -INF , P5 ;  /* 0xff80000083837808 */ /* 0x000fe40002800000 */
[----:B------:R-:W-:Y:S02]  /*93b0*/  FSEL R132, R132, -INF , P3 ;  /* 0xff80000084847808 */ /* 0x000fe40001800000 */
[-C--:B------:R-:W-:Y:S02]  /*93c0*/  ISETP.GE.AND P5, PT, R3, R198.reuse, PT ;  /* 0x000000c60300720c */ /* 0x080fe40003fa6270 */
[----:B------:R-:W-:Y:S02]  /*93d0*/  ISETP.GE.AND P3, PT, R11, R198, PT ;  /* 0x000000c60b00720c */ /* 0x000fe40003f66270 */
[----:B------:R-:W-:-:S02]  /*93e0*/  IADD3 R198, R14, 0x28, RZ ;  /* 0x000000280ec67810 */ /* 0x000fc40007ffe0ff */
[----:B------:R-:W-:Y:S02]  /*93f0*/  FSEL R134, R134, -INF , P4 ;  /* 0xff80000086867808 */ /* 0x000fe40002000000 */
[----:B------:R-:W-:Y:S02]  /*9400*/  FSEL R133, R133, -INF , P2 ;  /* 0xff80000085857808 */ /* 0x000fe40001000000 */
[-C--:B------:R-:W-:Y:S02]  /*9410*/  ISETP.GE.AND P4, PT, R3, R192.reuse, PT ;  /* 0x000000c00300720c */ /* 0x080fe40003f86270 */
[----:B------:R-:W-:Y:S02]  /*9420*/  ISETP.GE.AND P2, PT, R11, R192, PT ;  /* 0x000000c00b00720c */ /* 0x000fe40003f46270 */
[----:B------:R-:W-:Y:S02]  /*9430*/  IADD3 R192, R14, 0x29, RZ ;  /* 0x000000290ec07810 */ /* 0x000fe40007ffe0ff */
[----:B------:R-:W-:-:S02]  /*9440*/  FSEL R135, R135, -INF , P6 ;  /* 0xff80000087877808 */ /* 0x000fc40003000000 */
[----:B------:R-:W-:Y:S02]  /*9450*/  FSEL R136, R136, -INF , P5 ;  /* 0xff80000088887808 */ /* 0x000fe40002800000 */
[-C--:B------:R-:W-:Y:S02]  /*9460*/  ISETP.GE.AND P6, PT, R3, R198.reuse, PT ;  /* 0x000000c60300720c */ /* 0x080fe40003fc6270 */
[----:B------:R-:W-:Y:S01]  /*9470*/  ISETP.GE.AND P5, PT, R11, R198, PT ;  /* 0x000000c60b00720c */ /* 0x000fe20003fa6270 */
[----:B------:R-:W-:Y:S01]  /*9480*/  VIADD R198, R14, 0x30 ;  /* 0x000000300ec67836 */ /* 0x000fe20000000000 */
[----:B------:R-:W-:Y:S02]  /*9490*/  FSEL R138, R138, -INF , P3 ;  /* 0xff8000008a8a7808 */ /* 0x000fe40001800000 */
[----:B------:R-:W-:Y:S02]  /*94a0*/  FSEL R137, R137, -INF , P4 ;  /* 0xff80000089897808 */ /* 0x000fe40002000000 */
[----:B------:R-:W-:-:S02]  /*94b0*/  ISETP.GE.AND P3, PT, R3, R192, PT ;  /* 0x000000c00300720c */ /* 0x000fc40003f66270 */
[----:B------:R-:W-:Y:S02]  /*94c0*/  ISETP.GE.AND P4, PT, R11, R192, PT ;  /* 0x000000c00b00720c */ /* 0x000fe40003f86270 */
[----:B------:R-:W-:Y:S02]  /*94d0*/  IADD3 R192, R14, 0x31, RZ ;  /* 0x000000310ec07810 */ /* 0x000fe40007ffe0ff */
        /* <DEDUP_REMOVED lines=13> */
[----:B------:R-:W-:Y:S01]  /*95b0*/  ISETP.GE.AND P2, PT, R11, R200, PT ;  /* 0x000000c80b00720c */ /* 0x000fe20003f46270 */
[----:B------:R-:W-:Y:S01]  /*95c0*/  VIADD R200, R14, 0x40 ;  /* 0x000000400ec87836 */ /* 0x000fe20000000000 */
[----:B------:R-:W-:Y:S02]  /*95d0*/  FSEL R146, R146, -INF , P6 ;  /* 0xff80000092927808 */ /* 0x000fe40003000000 */
[----:B------:R-:W-:-:S02]  /*95e0*/  FSEL R145, R145, -INF , P5 ;  /* 0xff80000091917808 */ /* 0x000fc40002800000 */
[-C--:B------:R-:W-:Y:S02]  /*95f0*/  ISETP.GE.AND P6, PT, R3, R192.reuse, PT ;  /* 0x000000c00300720c */ /* 0x080fe40003fc6270 */
[C---:B------:R-:W-:Y:S02]  /*9600*/  ISETP.GE.AND P5, PT, R11.reuse, R192, PT ;  /* 0x000000c00b00720c */ /* 0x040fe40003fa6270 */
[----:B------:R-:W-:Y:S02]  /*9610*/  IADD3 R192, R14, 0x41, RZ ;  /* 0x000000410ec07810 */ /* 0x000fe40007ffe0ff */
[----:B------:R-:W-:Y:S02]  /*9620*/  FSEL R141, R148, -INF , P4 ;  /* 0xff800000948d7808 */ /* 0x000fe40002000000 */
[----:B------:R-:W-:Y:S02]  /*9630*/  ISETP.GE.AND P4, PT, R11, R200, PT ;  /* 0x000000c80b00720c */ /* 0x000fe40003f86270 */
[----:B------:R-:W-:-:S02]  /*9640*/  FSEL R150, R150, -INF , P2 ;  /* 0xff80000096967808 */ /* 0x000fc40001000000 */
[----:B------:R-:W-:Y:S02]  /*9650*/  ISETP.GE.AND P2, PT, R3, R192, PT ;  /* 0x000000c00300720c */ /* 0x000fe40003f46270 */
[----:B------:R-:W-:Y:S02]  /*9660*/  FSEL R147, R147, -INF , P3 ;  /* 0xff80000093937808 */ /* 0x000fe40001800000 */
[C---:B------:R-:W-:Y:S02]  /*9670*/  ISETP.GE.AND P3, PT, R3.reuse, R200, PT ;  /* 0x000000c80300720c */ /* 0x040fe40003f66270 */
[----:B------:R-:W-:Y:S02]  /*9680*/  IADD3 R148, R14, 0x48, RZ ;  /* 0x000000480e947810 */ /* 0x000fe40007ffe0ff */
[----:B------:R-:W-:Y:S02]  /*9690*/  FSEL R154, R154, -INF , P4 ;  /* 0xff8000009a9a7808 */ /* 0x000fe40002000000 */
[----:B------:R-:W-:-:S02]  /*96a0*/  ISETP.GE.AND P4, PT, R3, R14, PT ;  /* 0x0000000e0300720c */ /* 0x000fc40003f86270 */
[----:B------:R-:W-:Y:S02]  /*96b0*/  FSEL R153, R153, -INF , P2 ;  /* 0xff80000099997808 */ /* 0x000fe40001000000 */
[----:B------:R-:W-:Y:S02]  /*96c0*/  ISETP.GE.AND P2, PT, R11, R14, PT ;  /* 0x0000000e0b00720c */ /* 0x000fe40003f46270 */
[----:B------:R-:W-:Y:S02]  /*96d0*/  FSEL R199, R149, -INF , P6 ;  /* 0xff80000095c77808 */ /* 0x000fe40003000000 */
[----:B------:R-:W-:Y:S02]  /*96e0*/  FSEL R151, R151, -INF , P5 ;  /* 0xff80000097977808 */ /* 0x000fe40002800000 */
[----:B------:R-:W-:Y:S02]  /*96f0*/  FSEL R152, R152, -INF , P3 ;  /* 0xff80000098987808 */ /* 0x000fe40001800000 */
[----:B------:R-:W-:Y:S01]  /*9700*/  ISETP.GE.AND P6, PT, R11, R192, PT ;  /* 0x000000c00b00720c */ /* 0x000fe20003fc6270 */
[----:B------:R-:W-:Y:S01]  /*9710*/  VIADD R192, R14, 0x50 ;  /* 0x000000500ec07836 */ /* 0x000fe20000000000 */
[----:B------:R-:W-:-:S02]  /*9720*/  ISETP.GE.AND P5, PT, R3, R148, PT ;  /* 0x000000940300720c */ /* 0x000fc40003fa6270 */
[----:B------:R-:W-:Y:S02]  /*9730*/  ISETP.GE.AND P3, PT, R11, R148, PT ;  /* 0x000000940b00720c */ /* 0x000fe40003f66270 */
[----:B------:R-:W-:Y:S02]  /*9740*/  IADD3 R148, R14, 0x49, RZ ;  /* 0x000000490e947810 */ /* 0x000fe40007ffe0ff */
[----:B------:R-:W-:Y:S02]  /*9750*/  FSEL R149, R120, -INF , P4 ;  /* 0xff80000078957808 */ /* 0x000fe40002000000 */
[----:B------:R-:W-:Y:S02]  /*9760*/  FSEL R201, R122, -INF , P2 ;  /* 0xff8000007ac97808 */ /* 0x000fe40001000000 */
[----:B------:R-:W-:Y:S02]  /*9770*/  FSEL R155, R155, -INF , P6 ;  /* 0xff8000009b9b7808 */ /* 0x000fe40003000000 */
[----:B------:R-:W-:-:S02]  /*9780*/  ISETP.GE.AND P6, PT, R3, R148, PT ;  /* 0x000000940300720c */ /* 0x000fc40003fc6270 */
[----:B------:R-:W-:Y:S02]  /*9790*/  ISETP.GE.AND P4, PT, R11, R148, PT ;  /* 0x000000940b00720c */ /* 0x000fe40003f86270 */
        /* <DEDUP_REMOVED lines=28> */
[----:B------:R-:W-:-:S02]  /*9960*/  IADD3 R120, R14, 0x51, RZ ;  /* 0x000000510e787810 */ /* 0x000fc40007ffe0ff */
[----:B------:R-:W-:Y:S02]  /*9970*/  FMNMX R122, R141, R122, !PT ;  /* 0x0000007a8d7a7209 */ /* 0x000fe40007800000 */
[----:B------:R-:W-:Y:S02]  /*9980*/  FMNMX R148, R150, R193, !PT ;  /* 0x000000c196947209 */ /* 0x000fe40007800000 */
[----:B------:R-:W-:Y:S02]  /*9990*/  FSEL R156, R156, -INF , P5 ;  /* 0xff8000009c9c7808 */ /* 0x000fe40002800000 */
[----:B------:R-:W-:Y:S02]  /*99a0*/  FSEL R158, R158, -INF , P3 ;  /* 0xff8000009e9e7808 */ /* 0x000fe40001800000 */
[----:B------:R-:W-:Y:S02]  /*99b0*/  FSEL R157, R157, -INF , P6 ;  /* 0xff8000009d9d7808 */ /* 0x000fe40003000000 */
[----:B------:R-:W-:-:S02]  /*99c0*/  ISETP.GE.AND P5, PT, R3, R192, PT ;  /* 0x000000c00300720c */ /* 0x000fc40003fa6270 */
[-C--:B------:R-:W-:Y:S02]  /*99d0*/  ISETP.GE.AND P3, PT, R3, R120.reuse, PT ;  /* 0x000000780300720c */ /* 0x080fe40003f66270 */
[----:B------:R-:W-:Y:S02]  /*99e0*/  ISETP.GE.AND P6, PT, R11, R120, PT ;  /* 0x000000780b00720c */ /* 0x000fe40003fc6270 */
[----:B------:R-:W-:Y:S02]  /*99f0*/  IADD3 R120, R14, 0x58, RZ ;  /* 0x000000580e787810 */ /* 0x000fe40007ffe0ff */
[----:B------:R-:W-:Y:S02]  /*9a00*/  FMNMX R193, R199, R122, !PT ;  /* 0x0000007ac7c17209 */ /* 0x000fe40007800000 */
[----:B------:R-:W-:Y:S02]  /*9a10*/  FMNMX R203, R151, R148, !PT ;  /* 0x0000009497cb7209 */ /* 0x000fe40007800000 */
[----:B------:R-:W-:-:S02]  /*9a20*/  FSEL R159, R159, -INF , P4 ;  /* 0xff8000009f9f7808 */ /* 0x000fc40002000000 */
[----:B------:R-:W-:Y:S02]  /*9a30*/  FSEL R160, R160, -INF , P5 ;  /* 0xff800000a0a07808 */ /* 0x000fe40002800000 */
[----:B------:R-:W-:Y:S02]  /*9a40*/  ISETP.GE.AND P2, PT, R11, R192, PT ;  /* 0x000000c00b00720c */ /* 0x000fe40003f46270 */
[-C--:B------:R-:W-:Y:S02]  /*9a50*/  ISETP.GE.AND P4, PT, R3, R120.reuse, PT ;  /* 0x000000780300720c */ /* 0x080fe40003f86270 */
[----:B------:R-:W-:Y:S02]  /*9a60*/  ISETP.GE.AND P5, PT, R11, R120, PT ;  /* 0x000000780b00720c */ /* 0x000fe40003fa6270 */
[----:B------:R-:W-:Y:S02]  /*9a70*/  FMNMX R122, R152, R193, !PT ;  /* 0x000000c1987a7209 */ /* 0x000fe40007800000 */
[----:B------:R-:W-:-:S02]  /*9a80*/  IADD3 R120, R14, 0x59, RZ ;  /* 0x000000590e787810 */ /* 0x000fc40007ffe0ff */
[----:B------:R-:W-:Y:S02]  /*9a90*/  FMNMX R148, R154, R203, !PT ;  /* 0x000000cb9a947209 */ /* 0x000fe40007800000 */
[----:B------:R-:W-:Y:S02]  /*9aa0*/  FSEL R162, R162, -INF , P2 ;  /* 0xff800000a2a27808 */ /* 0x000fe40001000000 */
[----:B------:R-:W-:Y:S02]  /*9ab0*/  FSEL R161, R161, -INF , P3 ;  /* 0xff800000a1a17808 */ /* 0x000fe40001800000 */
[----:B------:R-:W-:Y:S02]  /*9ac0*/  FMNMX R193, R153, R122, !PT ;  /* 0x0000007a99c17209 */ /* 0x000fe40007800000 */
[-C--:B------:R-:W-:Y:S02]  /*9ad0*/  ISETP.GE.AND P2, PT, R3, R120.reuse, PT ;  /* 0x000000780300720c */ /* 0x080fe40003f46270 */
[----:B------:R-:W-:Y:S01]  /*9ae0*/  ISETP.GE.AND P3, PT, R11, R120, PT ;  /* 0x000000780b00720c */ /* 0x000fe20003f66270 */
[----:B------:R-:W-:Y:S01]  /*9af0*/  VIADD R120, R14, 0x60 ;  /* 0x000000600e787836 */ /* 0x000fe20000000000 */
[----:B------:R-:W-:-:S02]  /*9b00*/  FMNMX R203, R155, R148, !PT ;  /* 0x000000949bcb7209 */ /* 0x000fc40007800000 */
[----:B------:R-:W-:Y:S02]  /*9b10*/  FMNMX R122, R156, R193, !PT ;  /* 0x000000c19c7a7209 */ /* 0x000fe40007800000 */
[----:B------:R-:W-:Y:S02]  /*9b20*/  FMNMX R148, R158, R203, !PT ;  /* 0x000000cb9e947209 */ /* 0x000fe40007800000 */
[----:B------:R-:W-:Y:S02]  /*9b30*/  FSEL R163, R163, -INF , P6 ;  /* 0xff800000a3a37808 */ /* 0x000fe40003000000 */
[----:B------:R-:W-:Y:S02]  /*9b40*/  FSEL R164, R164, -INF , P4 ;  /* 0xff800000a4a47808 */ /* 0x000fe40002000000 */
[-C--:B------:R-:W-:Y:S02]  /*9b50*/  ISETP.GE.AND P6, PT, R3, R120.reuse, PT ;  /* 0x000000780300720c */ /* 0x080fe40003fc6270 */
[----:B------:R-:W-:-:S02]  /*9b60*/  ISETP.GE.AND P4, PT, R11, R120, PT ;  /* 0x000000780b00720c */ /* 0x000fc40003f86270 */
[----:B------:R-:W-:Y:S02]  /*9b70*/  IADD3 R120, R14, 0x61, RZ ;  /* 0x000000610e787810 */ /* 0x000fe40007ffe0ff */
[----:B------:R-:W-:Y:S02]  /*9b80*/  FMNMX R193, R157, R122, !PT ;  /* 0x0000007a9dc17209 */ /* 0x000fe40007800000 */
[----:B------:R-:W-:Y:S02]  /*9b90*/  FMNMX R203, R159, R148, !PT ;  /* 0x000000949fcb7209 */ /* 0x000fe40007800000 */
[----:B------:R-:W-:Y:S02]  /*9ba0*/  FSEL R166, R166, -INF , P5 ;  /* 0xff800000a6a67808 */ /* 0x000fe40002800000 */
[----:B------:R-:W-:Y:S02]  /*9bb0*/  FSEL R165, R165, -INF , P2 ;  /* 0xff800000a5a57808 */ /* 0x000fe40001000000 */
[----:B------:R-:W-:-:S02]  /*9bc0*/  ISETP.GE.AND P5, PT, R3, R120, PT ;  /* 0x000000780300720c */ /* 0x000fc40003fa6270 */
[----:B------:R-:W-:Y:S02]  /*9bd0*/  ISETP.GE.AND P2, PT, R11, R120, PT ;  /* 0x000000780b00720c */ /* 0x000fe40003f46270 */
[----:B------:R-:W-:Y:S02]  /*9be0*/  FMNMX R122, R160, R193, !PT ;  /* 0x000000c1a07a7209 */ /* 0x000fe40007800000 */
[----:B------:R-:W-:Y:S02]  /*9bf0*/  IADD3 R120, R14, 0x68, RZ ;  /* 0x000000680e787810 */ /* 0x000fe40007ffe0ff */
[----:B------:R-:W-:Y:S02]  /*9c00*/  FMNMX R148, R162, R203, !PT ;  /* 0x000000cba2947209 */ /* 0x000fe40007800000 */
[----:B------:R-:W-:Y:S02]  /*9c10*/  FSEL R167, R167, -INF , P3 ;  /* 0xff800000a7a77808 */ /* 0x000fe40001800000 */
[----:B------:R-:W-:-:S02]  /*9c20*/  FSEL R168, R168, -INF , P6 ;  /* 0xff800000a8a87808 */ /* 0x000fc40003000000 */
[----:B------:R-:W-:Y:S02]  /*9c30*/  FMNMX R193, R161, R122, !PT ;  /* 0x0000007aa1c17209 */ /* 0x000fe40007800000 */
[-C--:B------:R-:W-:Y:S02]  /*9c40*/  ISETP.GE.AND P3, PT, R3, R120.reuse, PT ;  /* 0x000000780300720c */ /* 0x080fe40003f66270 */
[----:B------:R-:W-:Y:S02]  /*9c50*/  ISETP.GE.AND P6, PT, R11, R120, PT ;  /* 0x000000780b00720c */ /* 0x000fe40003fc6270 */
[----:B------:R-:W-:Y:S02]  /*9c60*/  FMNMX R203, R163, R148, !PT ;  /* 0x00000094a3cb7209 */ /* 0x000fe40007800000 */
[----:B------:R-:W-:Y:S02]  /*9c70*/  IADD3 R120, R14, 0x69, RZ ;  /* 0x000000690e787810 */ /* 0x000fe40007ffe0ff */
[----:B------:R-:W-:-:S02]  /*9c80*/  FMNMX R122, R164, R193, !PT ;  /* 0x000000c1a47a7209 */ /* 0x000fc40007800000 */
        /* <DEDUP_REMOVED lines=8> */
[----:B------:R-:W-:Y:S02]  /*9d10*/  FSEL R171, R171, -INF , P2 ;  /* 0xff800000abab7808 */ /* 0x000fe40001000000 */
[----:B------:R-:W-:Y:S02]  /*9d20*/  FSEL R172, R172, -INF , P3 ;  /* 0xff800000acac7808 */ /* 0x000fe40001800000 */
[-C--:B------:R-:W-:Y:S02]  /*9d30*/  ISETP.GE.AND P2, PT, R3, R120.reuse, PT ;  /* 0x000000780300720c */ /* 0x080fe40003f46270 */
[----:B------:R-:W-:Y:S02]  /*9d40*/  ISETP.GE.AND P3, PT, R11, R120, PT ;  /* 0x000000780b00720c */ /* 0x000fe40003f66270 */
[----:B------:R-:W-:-:S02]  /*9d50*/  FMNMX R122, R168, R193, !PT ;  /* 0x000000c1a87a7209 */ /* 0x000fc40007800000 */
[----:B------:R-:W-:Y:S02]  /*9d60*/  IADD3 R120, R14, 0x71, RZ ;  /* 0x000000710e787810 */ /* 0x000fe40007ffe0ff */
[----:B------:R-:W-:Y:S02]  /*9d70*/  FMNMX R148, R170, R203, !PT ;  /* 0x000000cbaa947209 */ /* 0x000fe40007800000 */
[----:B------:R-:W-:Y:S02]  /*9d80*/  FSEL R174, R174, -INF , P6 ;  /* 0xff800000aeae7808 */ /* 0x000fe40003000000 */
[----:B------:R-:W-:Y:S02]  /*9d90*/  FSEL R173, R173, -INF , P4 ;  /* 0xff800000adad7808 */ /* 0x000fe40002000000 */
[----:B------:R-:W-:Y:S02]  /*9da0*/  FMNMX R193, R169, R122, !PT ;  /* 0x0000007aa9c17209 */ /* 0x000fe40007800000 */
        /* <DEDUP_REMOVED lines=10> */
[----:B------:R-:W-:Y:S02]  /*9e50*/  IADD3 R120, R14, 0x79, RZ ;  /* 0x000000790e787810 */ /* 0x000fe40007ffe0ff */
[----:B------:R-:W-:Y:S02]  /*9e60*/  FMNMX R193, R173, R122, !PT ;  /* 0x0000007aadc17209 */ /* 0x000fe40007800000 */
[----:B------:R-:W-:-:S02]  /*9e70*/  FSEL R178, R178, -INF , P3 ;  /* 0xff800000b2b27808 */ /* 0x000fc40001800000 */
[----:B------:R-:W-:Y:S02]  /*9e80*/  FMNMX R203, R175, R148, !PT ;  /* 0x00000094afcb7209 */ /* 0x000fe40007800000 */
[----:B------:R-:W-:Y:S02]  /*9e90*/  FSEL R177, R177, -INF , P6 ;  /* 0xff800000b1b17808 */ /* 0x000fe40003000000 */
[-C--:B------:R-:W-:Y:S02]  /*9ea0*/  ISETP.GE.AND P3, PT, R3, R120.reuse, PT ;  /* 0x000000780300720c */ /* 0x080fe40003f66270 */
[----:B------:R-:W-:Y:S02]  /*9eb0*/  ISETP.GE.AND P6, PT, R11, R120, PT ;  /* 0x000000780b00720c */ /* 0x000fe40003fc6270 */
[----:B------:R-:W-:Y:S02]  /*9ec0*/  FMNMX R120, R176, R193, !PT ;  /* 0x000000c1b0787209 */ /* 0x000fe40007800000 */
[----:B------:R-:W-:-:S02]  /*9ed0*/  FSEL R179, R179, -INF , P4 ;  /* 0xff800000b3b37808 */ /* 0x000fc40002000000 */
[----:B------:R-:W-:Y:S02]  /*9ee0*/  FMNMX R122, R178, R203, !PT ;  /* 0x000000cbb27a7209 */ /* 0x000fe40007800000 */
[----:B------:R-:W-:Y:S02]  /*9ef0*/  FSEL R180, R180, -INF , P5 ;  /* 0xff800000b4b47808 */ /* 0x000fe40002800000 */
[----:B------:R-:W-:Y:S02]  /*9f00*/  FMNMX R193, R177, R120, !PT ;  /* 0x00000078b1c17209 */ /* 0x000fe40007800000 */
[----:B------:R-:W-:Y:S02]  /*9f10*/  FSEL R182, R182, -INF , P2 ;  /* 0xff800000b6b67808 */ /* 0x000fe40001000000 */
[----:B------:R-:W-:Y:S02]  /*9f20*/  FMNMX R203, R179, R122, !PT ;  /* 0x0000007ab3cb7209 */ /* 0x000fe40007800000 */
[----:B------:R-:W-:-:S02]  /*9f30*/  FSEL R181, R181, -INF , P3 ;  /* 0xff800000b5b57808 */ /* 0x000fc40001800000 */
[----:B------:R-:W-:Y:S02]  /*9f40*/  FMNMX R120, R180, R193, !PT ;  /* 0x000000c1b4787209 */ /* 0x000fe40007800000 */
[----:B------:R-:W-:Y:S02]  /*9f50*/  FSEL R183, R183, -INF , P6 ;  /* 0xff800000b7b77808 */ /* 0x000fe40003000000 */
[----:B------:R-:W-:Y:S02]  /*9f60*/  FMNMX R122, R182, R203, !PT ;  /* 0x000000cbb67a7209 */ /* 0x000fe40007800000 */
[----:B------:R-:W-:Y:S02]  /*9f70*/  FMNMX R120, R181, R120, !PT ;  /* 0x00000078b5787209 */ /* 0x000fe40007800000 */
[----:B------:R-:W-:-:S03]  /*9f80*/  FMNMX R122, R183, R122, !PT ;  /* 0x0000007ab77a7209 */ /* 0x000fc60007800000 */
[----:B------:R-:W1:Y:S04]  /*9f90*/  SHFL.BFLY PT, R193, R120, 0x1, 0x1f ;  /* 0x0c201f0078c17f89 */ /* 0x000e6800000e0000 */
[----:B------:R-:W2:Y:S01]  /*9fa0*/  SHFL.BFLY PT, R203, R122, 0x1, 0x1f ;  /* 0x0c201f007acb7f89 */ /* 0x000ea200000e0000 */
[----:B-1----:R-:W-:Y:S02]  /*9fb0*/  FMNMX R148, R120, R193, !PT ;  /* 0x000000c178947209 */ /* 0x002fe40007800000 */
[----:B--2---:R-:W-:-:S03]  /*9fc0*/  FMNMX R203, R122, R203, !PT ;  /* 0x000000cb7acb7209 */ /* 0x004fc60007800000 */
[----:B------:R-:W1:Y:S04]  /*9fd0*/  SHFL.BFLY PT, R193, R148, 0x2, 0x1f ;  /* 0x0c401f0094c17f89 */ /* 0x000e6800000e0000 */
[----:B------:R-:W2:Y:S01]  /*9fe0*/  SHFL.BFLY PT, R200, R203, 0x2, 0x1f ;  /* 0x0c401f00cbc87f89 */ /* 0x000ea200000e0000 */
[----:B-1----:R-:W-:Y:S02]  /*9ff0*/  FMNMX R192, R148, R193, !PT ;  /* 0x000000c194c07209 */ /* 0x002fe40007800000 */
[----:B------:R-:W-:Y:S02]  /*a000*/  LEA R148, R7, R18, 0x3 ;  /* 0x0000001207947211 */ /* 0x000fe400078e18ff */
[----:B--2---:R-:W-:Y:S02]  /*a010*/  FMNMX R193, R203, R200, !PT ;  /* 0x000000c8cbc17209 */ /* 0x004fe40007800000 */
[----:B------:R-:W-:-:S02]  /*a020*/  FSETP.NEU.AND P2, PT, R192, -INF , PT ;  /* 0xff800000c000780b */ /* 0x000fc40003f4d000 */
[C---:B------:R-:W-:Y:S02]  /*a030*/  FSETP.NEU.AND P3, PT, R193.reuse, -INF , PT ;  /* 0xff800000c100780b */ /* 0x040fe40003f6d000 */
[----:B------:R-:W-:Y:S02]  /*a040*/  FSEL R202, R192, RZ, P2 ;  /* 0x000000ffc0ca7208 */ /* 0x000fe40001000000 */
[----:B------:R-:W-:Y:S02]  /*a050*/  FSEL R204, R193, RZ, P3 ;  /* 0x000000ffc1cc7208 */ /* 0x000fe40001800000 */
[----:B------:R-:W-:Y:S01]  /*a060*/  PRMT R148, RZ, 0x654, R148 ;  /* 0x00000654ff947816 */ /* 0x000fe20000000094 */
[----:B------:R-:W-:Y:S01]  /*a070*/  FADD R120, -R202, R196 ;  /* 0x000000c4ca787221 */ /* 0x000fe20000000100 */
[----:B------:R-:W-:Y:S01]  /*a080*/  ISETP.NE.AND P2, PT, R15, 0x4, PT ;  /* 0x000000040f00780c */ /* 0x000fe20003f45270 */
[----:B------:R-:W-:Y:S01]  /*a090*/  FADD R122, -R204, R195 ;  /* 0x000000c3cc7a7221 */ /* 0x000fe20000000100 */
[----:B------:R1:W-:Y:S01]  /*a0a0*/  SYNCS.ARRIVE.TRANS64.RED.A1T0 RZ, [R148+URZ], RZ ;  /* 0x000000ff94ff79a7 */ /* 0x0003e2000810043f */
[----:B------:R-:W-:Y:S01]  /*a0b0*/  FMUL R120, R120, UR6 ;  /* 0x0000000678787c20 */ /* 0x000fe20008400000 */
[----:B------:R-:W-:Y:S01]  /*a0c0*/  SEL R195, RZ, 0x1, P2 ;  /* 0x00000001ffc37807 */ /* 0x000fe20001000000 */
[----:B------:R-:W-:Y:S01]  /*a0d0*/  FMUL R122, R122, UR6 ;  /* 0x000000067a7a7c20 */ /* 0x000fe20008400000 */
[----:B------:R-:W-:-:S02]  /*a0e0*/  IADD3 R7, R7, 0x1, RZ ;  /* 0x0000000107077810 */ /* 0x000fc40007ffe0ff */
[----:B------:R-:W-:Y:S02]  /*a0f0*/  FSETP.GEU.AND P3, PT, R120, -126, PT ;  /* 0xc2fc00007800780b */ /* 0x000fe40003f6e000 */
[----:B------:R-:W-:Y:S02]  /*a100*/  FSETP.GEU.AND P4, PT, R122, -126, PT ;  /* 0xc2fc00007a00780b */ /* 0x000fe40003f8e000 */
[----:B------:R-:W-:Y:S02]  /*a110*/  SEL R15, R15, RZ, P2 ;  /* 0x000000ff0f0f7207 */ /* 0x000fe40001000000 */
[----:B------:R-:W-:Y:S02]  /*a120*/  LOP3.LUT R4, R4, R195, RZ, 0x3c, !PT ;  /* 0x000000c304047212 */ /* 0x000fe400078e3cff */
[----:B------:R-:W-:Y:S02]  /*a130*/  ISETP.NE.AND P2, PT, R7, 0x4, PT ;  /* 0x000000040700780c */ /* 0x000fe40003f45270 */
[----:B------:R-:W-:-:S03]  /*a140*/  LEA R195, R15, R2, 0x3 ;  /* 0x000000020fc37211 */ /* 0x000fc600078e18ff */
[----:B------:R-:W-:Y:S02]  /*a150*/  @!P3 FMUL R120, R120, 0.5 ;  /* 0x3f0000007878b820 */ /* 0x000fe40000400000 */
[----:B------:R-:W-:Y:S02]  /*a160*/  @!P4 FMUL R122, R122, 0.5 ;  /* 0x3f0000007a7ac820 */ /* 0x000fe40000400000 */
[----:B------:R2:W3:Y:S08]  /*a170*/  MUFU.EX2 R196, R120 ;  /* 0x0000007800c47308 */ /* 0x0004f00000000800 */
[----:B------:R-:W4:Y:S01]  /*a180*/  MUFU.EX2 R200, R122 ;  /* 0x0000007a00c87308 */ /* 0x000f220000000800 */
[----:B--2---:R-:W-:Y:S01]  /*a190*/  SHF.L.U32 R120, R4, 0x1f, RZ ;  /* 0x0000001f04787819 */ /* 0x004fe200000006ff */
[----:B---3--:R-:W-:-:S04]  /*a1a0*/  @!P3 FMUL R196, R196, R196 ;  /* 0x000000c4c4c4b220 */ /* 0x008fc80000400000 */
[-C--:B------:R-:W-:Y:S01]  /*a1b0*/  FMUL R24, R24, R196.reuse ;  /* 0x000000c418187220 */ /* 0x080fe20000400000 */
[-C--:B------:R-:W-:Y:S01]  /*a1c0*/  FMUL R25, R25, R196.reuse ;  /* 0x000000c419197220 */ /* 0x080fe20000400000 */
[-C--:B------:R-:W-:Y:S01]  /*a1d0*/  FMUL R28, R28, R196.reuse ;  /* 0x000000c41c1c7220 */ /* 0x080fe20000400000 */
[----:B------:R-:W-:Y:S01]  /*a1e0*/  FMUL R29, R29, R196 ;  /* 0x000000c41d1d7220 */ /* 0x000fe20000400000 */
[----:B----4-:R-:W-:Y:S01]  /*a1f0*/  @!P4 FMUL R200, R200, R200 ;  /* 0x000000c8c8c8c220 */ /* 0x010fe20000400000 */
        /* <DEDUP_REMOVED lines=91> */
[----:B-1----:R-:W-:-:S07]  /*a7b0*/  FMUL R119, R119, R200 ;  /* 0x000000c877777220 */ /* 0x002fce0000400000 */
.L_x_45:
[----:B-1----:R1:W2:Y:S02]  /*a7c0*/  SYNCS.PHASECHK.TRANS64.TRYWAIT P3, [R195+URZ+0x36000], R120 ;  /* 0x03600078c30075a7 */ /* 0x0022a4000806017f */
[----:B--2---:R-:W-:Y:S05]  /*a7d0*/  @!P3 NANOSLEEP.SYNCS 0x989680 ;  /* 0x009896800000b95d */ /* 0x004fea0003900000 */
[----:B------:R-:W2:Y:S02]  /*a7e0*/  @!P3 SYNCS.PHASECHK.TRANS64 P3, [R195+URZ+0x36000], R120 ;  /* 0x03600078c300b5a7 */ /* 0x000ea4000806007f */
[----:B--2---:R-:W-:Y:S05]  /*a7f0*/  @!P3 BRA `(.L_x_45) ;  /* 0xfffffffc00f0b947 */ /* 0x004fea000383ffff */
[----:B------:R-:W-:Y:S05]  /*a800*/  BSYNC B0 ;  /* 0x0000000000007941 */ /* 0x000fea0003800000 */
.L_x_44:
[----:B------:R-:W2:Y:S01]  /*a810*/  LDC R203, c[0x0][0x604] ;  /* 0x00018100ffcb7b82 */ /* 0x000ea20000000800 */
[----:B------:R-:W-:Y:S01]  /*a820*/  IMAD.U32 R148, RZ, RZ, UR15 ;  /* 0x0000000fff947e24 */ /* 0x000fe2000f8e00ff */
[----:B------:R-:W-:Y:S05]  /*a830*/  WARPSYNC.ALL ;  /* 0x0000000000007948 */ /* 0x000fea0003800000 */
[----:B------:R-:W-:-:S05]  /*a840*/  IMAD R148, R15, 0xc00, R148 ;  /* 0x00000c000f947824 */ /* 0x000fca00078e0294 */
[----:B------:R-:W-:Y:S01]  /*a850*/  R2UR UR6, R148 ;  /* 0x00000000940672ca */ /* 0x000fe200000e0000 */
[-C--:B--2---:R-:W-:Y:S01]  /*a860*/  FMUL R204, R204, R203.reuse ;  /* 0x000000cbcccc7220 */ /* 0x084fe20000400000 */
[----:B------:R-:W-:-:S03]  /*a870*/  FMUL R202, R202, R203 ;  /* 0x000000cbcaca7220 */ /* 0x000fc60000400000 */
[-C--:B------:R-:W-:Y:S01]  /*a880*/  FFMA R205, R201, R203.reuse, -R204 ;  /* 0x000000cbc9cd7223 */ /* 0x080fe200000008cc */
[-CC-:B------:R-:W-:Y:S01]  /*a890*/  FFMA R149, R149, R203.reuse, -R202.reuse ;  /* 0x000000cb95957223 */ /* 0x180fe200000008ca */
[-C--:B------:R-:W-:Y:S01]  /*a8a0*/  FFMA R121, R121, R203.reuse, -R202 ;  /* 0x000000cb79797223 */ /* 0x080fe200000008ca */
[-C--:B------:R-:W-:Y:S01]  /*a8b0*/  FFMA R123, R123, R203.reuse, -R204 ;  /* 0x000000cb7b7b7223 */ /* 0x080fe200000008cc */
[-CC-:B------:R-:W-:Y:S01]  /*a8c0*/  FFMA R124, R124, R203.reuse, -R202.reuse ;  /* 0x000000cb7c7c7223 */ /* 0x180fe200000008ca */
[----:B------:R-:W-:Y:S01]  /*a8d0*/  FSETP.GEU.AND P3, PT, R205, -126, PT ;  /* 0xc2fc0000cd00780b */ /* 0x000fe20003f6e000 */
[-C--:B------:R-:W-:Y:S01]  /*a8e0*/  FFMA R125, R125, R203.reuse, -R202 ;  /* 0x000000cb7d7d7223 */ /* 0x080fe200000008ca */
[----:B------:R-:W-:Y:S01]  /*a8f0*/  FSETP.GEU.AND P5, PT, R149, -126, PT ;  /* 0xc2fc00009500780b */ /* 0x000fe20003fae000 */
[-CC-:B------:R-:W-:Y:S01]  /*a900*/  FFMA R126, R126, R203.reuse, -R204.reuse ;  /* 0x000000cb7e7e7223 */ /* 0x180fe200000008cc */
[----:B------:R-:W-:Y:S01]  /*a910*/  FSETP.GEU.AND P6, PT, R121, -126, PT ;  /* 0xc2fc00007900780b */ /* 0x000fe20003fce000 */
[-C--:B------:R-:W-:Y:S01]  /*a920*/  FFMA R127, R127, R203.reuse, -R204 ;  /* 0x000000cb7f7f7223 */ /* 0x080fe200000008cc */
[----:B------:R-:W-:Y:S01]  /*a930*/  FSETP.GEU.AND P4, PT, R123, -126, PT ;  /* 0xc2fc00007b00780b */ /* 0x000fe20003f8e000 */
[-CC-:B------:R-:W-:Y:S01]  /*a940*/  FFMA R128, R128, R203.reuse, -R202.reuse ;  /* 0x000000cb80807223 */ /* 0x180fe200000008ca */
[-C--:B------:R-:W-:Y:S01]  /*a950*/  FFMA R129, R129, R203.reuse, -R202 ;  /* 0x000000cb81817223 */ /* 0x080fe200000008ca */
[-C--:B------:R-:W-:Y:S01]  /*a960*/  FFMA R131, R131, R203.reuse, -R204 ;  /* 0x000000cb83837223 */ /* 0x080fe200000008cc */
[-CC-:B------:R-:W-:Y:S01]  /*a970*/  FFMA R132, R132, R203.reuse, -R202.reuse ;  /* 0x000000cb84847223 */ /* 0x180fe200000008ca */
[-C--:B------:R-:W-:Y:S01]  /*a980*/  FFMA R133, R133, R203.reuse, -R202 ;  /* 0x000000cb85857223 */ /* 0x080fe200000008ca */
[-CC-:B------:R-:W-:Y:S01]  /*a990*/  FFMA R134, R134, R203.reuse, -R204.reuse ;  /* 0x000000cb86867223 */ /* 0x180fe200000008cc */
[----:B------:R-:W-:Y:S01]  /*a9a0*/  @!P3 FMUL R205, R205, 0.5 ;  /* 0x3f000000cdcdb820 */ /* 0x000fe20000400000 */
[-C--:B------:R-:W-:Y:S01]  /*a9b0*/  FFMA R135, R135, R203.reuse, -R204 ;  /* 0x000000cb87877223 */ /* 0x080fe200000008cc */
[----:B------:R-:W-:Y:S01]  /*a9c0*/  @!P5 FMUL R149, R149, 0.5 ;  /* 0x3f0000009595d820 */ /* 0x000fe20000400000 */
[-CC-:B------:R-:W-:Y:S01]  /*a9d0*/  FFMA R136, R136, R203.reuse, -R202.reuse ;  /* 0x000000cb88887223 */ /* 0x180fe200000008ca */
[----:B------:R-:W-:Y:S01]  /*a9e0*/  @!P6 FMUL R121, R121, 0.5 ;  /* 0x3f0000007979e820 */ /* 0x000fe20000400000 */
[-C--:B------:R-:W-:Y:S01]  /*a9f0*/  FFMA R137, R137, R203.reuse, -R202 ;  /* 0x000000cb89897223 */ /* 0x080fe200000008ca */
[----:B------:R-:W-:Y:S01]  /*aa00*/  @!P4 FMUL R123, R123, 0.5 ;  /* 0x3f0000007b7bc820 */ /* 0x000fe20000400000 */
[----:B------:R2:W3:Y:S01]  /*aa10*/  MUFU.EX2 R211, R149 ;  /* 0x0000009500d37308 */ /* 0x0004e20000000800 */
[-C--:B------:R-:W-:Y:S01]  /*aa20*/  FFMA R139, R139, R203.reuse, -R204 ;  /* 0x000000cb8b8b7223 */ /* 0x080fe200000008cc */
[-C--:B------:R-:W-:Y:S01]  /*aa30*/  FFMA R140, R140, R203.reuse, -R202 ;  /* 0x000000cb8c8c7223 */ /* 0x080fe200000008ca */
[-CC-:B------:R-:W-:Y:S01]  /*aa40*/  FFMA R142, R142, R203.reuse, -R204.reuse ;  /* 0x000000cb8e8e7223 */ /* 0x180fe200000008cc */
[-C--:B------:R-:W-:Y:S01]  /*aa50*/  FFMA R143, R143, R203.reuse, -R204 ;  /* 0x000000cb8f8f7223 */ /* 0x080fe200000008cc */
[-CC-:B------:R-:W-:Y:S01]  /*aa60*/  FFMA R144, R144, R203.reuse, -R202.reuse ;  /* 0x000000cb90907223 */ /* 0x180fe200000008ca */
[-C--:B------:R-:W-:Y:S01]  /*aa70*/  FFMA R145, R145, R203.reuse, -R202 ;  /* 0x000000cb91917223 */ /* 0x080fe200000008ca */
[-C--:B------:R-:W-:Y:S01]  /*aa80*/  FFMA R147, R147, R203.reuse, -R204 ;  /* 0x000000cb93937223 */ /* 0x080fe200000008cc */
[----:B-1----:R-:W1:Y:S01]  /*aa90*/  MUFU.EX2 R195, R121 ;  /* 0x0000007900c37308 */ /* 0x002e620000000800 */
[----:B--2---:R-:W-:Y:S01]  /*aaa0*/  MOV R149, 0x40000040 ;  /* 0x4000004000957802 */ /* 0x004fe20000000f00 */
[-C--:B------:R-:W-:Y:S01]  /*aab0*/  FFMA R141, R141, R203.reuse, -R202 ;  /* 0x000000cb8d8d7223 */ /* 0x080fe200000008ca */
[-CC-:B------:R-:W-:Y:S01]  /*aac0*/  FFMA R150, R150, R203.reuse, -R204.reuse ;  /* 0x000000cb96967223 */ /* 0x180fe200000008cc */
[-C--:B------:R-:W-:Y:S01]  /*aad0*/  FFMA R151, R151, R203.reuse, -R204 ;  /* 0x000000cb97977223 */ /* 0x080fe200000008cc */
[----:B------:R-:W-:Y:S01]  /*aae0*/  R2UR UR7, R149 ;  /* 0x00000000950772ca */ /* 0x000fe200000e0000 */
[-CC-:B------:R-:W-:Y:S01]  /*aaf0*/  FFMA R152, R152, R203.reuse, -R202.reuse ;  /* 0x000000cb98987223 */ /* 0x180fe200000008ca */
[----:B------:R-:W-:Y:S01]  /*ab00*/  FFMA R153, R153, R203, -R202 ;  /* 0x000000cb99997223 */ /* 0x000fe200000008ca */
[----:B------:R-:W2:Y:S01]  /*ab10*/  MUFU.EX2 R205, R205 ;  /* 0x000000cd00cd7308 */ /* 0x000ea20000000800 */
[----:B---3--:R-:W-:Y:S01]  /*ab20*/  @!P5 FMUL R211, R211, R211 ;  /* 0x000000d3d3d3d220 */ /* 0x008fe20000400000 */
[----:B------:R-:W-:Y:S01]  /*ab30*/  FSETP.GEU.AND P5, PT, R124, -126, PT ;  /* 0xc2fc00007c00780b */ /* 0x000fe20003fae000 */
[-C--:B------:R-:W-:Y:S01]  /*ab40*/  FFMA R155, R155, R203.reuse, -R204 ;  /* 0x000000cb9b9b7223 */ /* 0x080fe200000008cc */
[-C--:B------:R-:W-:Y:S01]  /*ab50*/  FFMA R157, R157, R203.reuse, -R202 ;  /* 0x000000cb9d9d7223 */ /* 0x080fe200000008ca */
[-CC-:B------:R-:W-:Y:S01]  /*ab60*/  FFMA R158, R158, R203.reuse, -R204.reuse ;  /* 0x000000cb9e9e7223 */ /* 0x180fe200000008cc */
[-C--:B------:R-:W-:Y:S01]  /*ab70*/  FFMA R159, R159, R203.reuse, -R204 ;  /* 0x000000cb9f9f7223 */ /* 0x080fe200000008cc */
[--C-:B------:R-:W-:Y:S01]  /*ab80*/  FFMA R160, R160, R203, -R202.reuse ;  /* 0x000000cba0a07223 */ /* 0x100fe200000008ca */
[----:B------:R-:W3:Y:S01]  /*ab90*/  MUFU.EX2 R201, R123 ;  /* 0x0000007b00c97308 */ /* 0x000ee20000000800 */
[----:B-1----:R-:W-:Y:S01]  /*aba0*/  @!P6 FMUL R195, R195, R195 ;  /* 0x000000c3c3c3e220 */ /* 0x002fe20000400000 */
[----:B------:R-:W-:Y:S01]  /*abb0*/  FSETP.GEU.AND P6, PT, R125, -126, PT ;  /* 0xc2fc00007d00780b */ /* 0x000fe20003fce000 */
[-C--:B------:R-:W-:Y:S01]  /*abc0*/  FFMA R161, R161, R203.reuse, -R202 ;  /* 0x000000cba1a17223 */ /* 0x080fe200000008ca */
[-C--:B------:R-:W-:Y:S01]  /*abd0*/  FFMA R163, R163, R203.reuse, -R204 ;  /* 0x000000cba3a37223 */ /* 0x080fe200000008cc */
[----:B------:R-:W-:Y:S01]  /*abe0*/  FFMA R165, R165, R203, -R202 ;  /* 0x000000cba5a57223 */ /* 0x000fe200000008ca */
[----:B------:R-:W-:Y:S01]  /*abf0*/  F2FP.BF16.F32.PACK_AB R120, R195, R211 ;  /* 0x000000d3c378723e */ /* 0x000fe200000010ff */
[----:B------:R-:W-:Y:S01]  /*ac00*/  @!P5 FMUL R124, R124, 0.5 ;  /* 0x3f0000007c7cd820 */ /* 0x000fe20000400000 */
[--C-:B------:R-:W-:Y:S01]  /*ac10*/  FFMA R166, R166, R203, -R204.reuse ;  /* 0x000000cba6a67223 */ /* 0x100fe200000008cc */
[----:B--2---:R-:W-:Y:S01]  /*ac20*/  @!P3 FMUL R205, R205, R205 ;  /* 0x000000cdcdcdb220 */ /* 0x004fe20000400000 */
[----:B------:R-:W-:Y:S01]  /*ac30*/  FSETP.GEU.AND P3, PT, R126, -126, PT ;  /* 0xc2fc00007e00780b */ /* 0x000fe20003f6e000 */
[----:B------:R-:W1:Y:S01]  /*ac40*/  MUFU.EX2 R206, R124 ;  /* 0x0000007c00ce7308 */ /* 0x000e620000000800 */
[-C--:B------:R-:W-:Y:S01]  /*ac50*/  FFMA R167, R167, R203.reuse, -R204 ;  /* 0x000000cba7a77223 */ /* 0x080fe200000008cc */
[-CC-:B------:R-:W-:Y:S01]  /*ac60*/  FFMA R168, R168, R203.reuse, -R202.reuse ;  /* 0x000000cba8a87223 */ /* 0x180fe200000008ca */
[-C--:B------:R-:W-:Y:S01]  /*ac70*/  FFMA R169, R169, R203.reuse, -R202 ;  /* 0x000000cba9a97223 */ /* 0x080fe200000008ca */
[----:B------:R-:W-:Y:S01]  /*ac80*/  @!P6 FMUL R125, R125, 0.5 ;  /* 0x3f0000007d7de820 */ /* 0x000fe20000400000 */
[----:B------:R-:W-:Y:S01]  /*ac90*/  FFMA R171, R171, R203, -R204 ;  /* 0x000000cbabab7223 */ /* 0x000fe200000008cc */
[----:B---3--:R-:W-:Y:S01]  /*aca0*/  @!P4 FMUL R201, R201, R201 ;  /* 0x000000c9c9c9c220 */ /* 0x008fe20000400000 */
[----:B------:R-:W-:Y:S01]  /*acb0*/  FSETP.GEU.AND P4, PT, R127, -126, PT ;  /* 0xc2fc00007f00780b */ /* 0x000fe20003f8e000 */
[----:B------:R-:W2:Y:S01]  /*acc0*/  MUFU.EX2 R209, R125 ;  /* 0x0000007d00d17308 */ /* 0x000ea20000000800 */
[-C--:B------:R-:W-:Y:S01]  /*acd0*/  FFMA R173, R173, R203.reuse, -R202 ;  /* 0x000000cbadad7223 */ /* 0x080fe200000008ca */
[--C-:B------:R-:W-:Y:S01]  /*ace0*/  FFMA R174, R174, R203, -R204.reuse ;  /* 0x000000cbaeae7223 */ /* 0x100fe200000008cc */
[----:B------:R-:W-:Y:S01]  /*acf0*/  F2FP.BF16.F32.PACK_AB R121, R201, R205 ;  /* 0x000000cdc979723e */ /* 0x000fe200000010ff */
[----:B------:R-:W-:Y:S01]  /*ad00*/  @!P3 FMUL R126, R126, 0.5 ;  /* 0x3f0000007e7eb820 */ /* 0x000fe20000400000 */
[-C--:B------:R-:W-:Y:S01]  /*ad10*/  FFMA R175, R175, R203.reuse, -R204 ;  /* 0x000000cbafaf7223 */ /* 0x080fe200000008cc */
[-CC-:B------:R-:W-:Y:S01]  /*ad20*/  FFMA R176, R176, R203.reuse, -R202.reuse ;  /* 0x000000cbb0b07223 */ /* 0x180fe200000008ca */
[-C--:B------:R-:W-:Y:S01]  /*ad30*/  FFMA R177, R177, R203.reuse, -R202 ;  /* 0x000000cbb1b17223 */ /* 0x080fe200000008ca */
[----:B------:R-:W3:Y:S01]  /*ad40*/  MUFU.EX2 R207, R126 ;  /* 0x0000007e00cf7308 */ /* 0x000ee20000000800 */
[----:B-1----:R-:W-:Y:S01]  /*ad50*/  @!P5 FMUL R206, R206, R206 ;  /* 0x000000cececed220 */ /* 0x002fe20000400000 */
[----:B------:R-:W-:Y:S01]  /*ad60*/  FSETP.GEU.AND P5, PT, R128, -126, PT ;  /* 0xc2fc00008000780b */ /* 0x000fe20003fae000 */
[-C--:B------:R-:W-:Y:S01]  /*ad70*/  FFMA R179, R179, R203.reuse, -R204 ;  /* 0x000000cbb3b37223 */ /* 0x080fe200000008cc */
[----:B------:R-:W-:Y:S01]  /*ad80*/  @!P4 FMUL R127, R127, 0.5 ;  /* 0x3f0000007f7fc820 */ /* 0x000fe20000400000 */
[-C--:B------:R-:W-:Y:S01]  /*ad90*/  FFMA R181, R181, R203.reuse, -R202 ;  /* 0x000000cbb5b57223 */ /* 0x080fe200000008ca */
[-CC-:B------:R-:W-:Y:S01]  /*ada0*/  FFMA R182, R182, R203.reuse, -R204.reuse ;  /* 0x000000cbb6b67223 */ /* 0x180fe200000008cc */
[----:B------:R-:W-:Y:S01]  /*adb0*/  FFMA R183, R183, R203, -R204 ;  /* 0x000000cbb7b77223 */ /* 0x000fe200000008cc */
[----:B------:R-:W1:Y:S01]  /*adc0*/  MUFU.EX2 R208, R127 ;  /* 0x0000007f00d07308 */ /* 0x000e620000000800 */
[----:B--2---:R-:W-:Y:S01]  /*add0*/  @!P6 FMUL R209, R209, R209 ;  /* 0x000000d1d1d1e220 */ /* 0x004fe20000400000 */
[----:B------:R-:W-:Y:S01]  /*ade0*/  FSETP.GEU.AND P6, PT, R129, -126, PT ;  /* 0xc2fc00008100780b */ /* 0x000fe20003fce000 */
[----:B------:R-:W-:Y:S01]  /*adf0*/  FFMA R196, R196, R17, R211 ;  /* 0x00000011c4c47223 */ /* 0x000fe200000000d3 */
[----:B------:R-:W-:Y:S01]  /*ae00*/  MOV R149, 0x40000040 ;  /* 0x4000004000957802 */ /* 0x000fe20000000f00 */
[----:B------:R-:W-:Y:S01]  /*ae10*/  FFMA R200, R200, R19, R205 ;  /* 0x00000013c8c87223 */ /* 0x000fe200000000cd */
[----:B------:R-:W-:Y:S01]  /*ae20*/  F2FP.BF16.F32.PACK_AB R122, R209, R206 ;  /* 0x000000ced17a723e */ /* 0x000fe200000010ff */
[----:B------:R-:W-:Y:S01]  /*ae30*/  @!P5 FMUL R128, R128, 0.5 ;  /* 0x3f0000008080d820 */ /* 0x000fe20000400000 */
[----:B------:R-:W-:Y:S01]  /*ae40*/  FADD R195, R196, R195 ;  /* 0x000000c3c4c37221 */ /* 0x000fe20000000000 */
[----:B---3--:R-:W-:Y:S01]  /*ae50*/  @!P3 FMUL R207, R207, R207 ;  /* 0x000000cfcfcfb220 */ /* 0x008fe20000400000 */
[----:B------:R-:W-:-:S02]  /*ae60*/  FADD R200, R200, R201 ;  /* 0x000000c9c8c87221 */ /* 0x000fc40000000000 */
[----:B------:R-:W-:-:S03]  /*ae70*/  FADD R206, R195, R206 ;  /* 0x000000cec3ce7221 */ /* 0x000fc60000000000 */
[----:B------:R-:W-:Y:S01]  /*ae80*/  @!P6 FMUL R129, R129, 0.5 ;  /* 0x3f0000008181e820 */ /* 0x000fe20000400000 */
[----:B------:R-:W-:Y:S01]  /*ae90*/  FADD R209, R206, R209 ;  /* 0x000000d1ced17221 */ /* 0x000fe20000000000 */
[----:B-1----:R-:W-:Y:S01]  /*aea0*/  @!P4 FMUL R208, R208, R208 ;  /* 0x000000d0d0d0c220 */ /* 0x002fe20000400000 */
[----:B------:R-:W-:Y:S01]  /*aeb0*/  FSETP.GEU.AND P4, PT, R131, -126, PT ;  /* 0xc2fc00008300780b */ /* 0x000fe20003f8e000 */
[----:B------:R-:W1:Y:S03]  /*aec0*/  MUFU.EX2 R213, R129 ;  /* 0x0000008100d57308 */ /* 0x000e660000000800 */
[----:B------:R-:W-:Y:S01]  /*aed0*/  F2FP.BF16.F32.PACK_AB R123, R208, R207 ;  /* 0x000000cfd07b723e */ /* 0x000fe200000010ff */
[----:B------:R-:W-:-:S03]  /*aee0*/  FADD R207, R200, R207 ;  /* 0x000000cfc8cf7221 */ /* 0x000fc60000000000 */
[----:B------:R-:W-:Y:S01]  /*aef0*/  WARPGROUP.ARRIVE ;  /* 0x00000000000079c5 */ /* 0x000fe20000000000 */
[----:B------:R-:W-:-:S04]  /*af00*/  FADD R208, R207, R208 ;  /* 0x000000d0cfd07221 */ /* 0x000fc80000000000 */
[----:B------:R-:W-:Y:S01]  /*af10*/  @!P4 FMUL R131, R131, 0.5 ;  /* 0x3f0000008383c820 */ /* 0x000fe20000400000 */
[----:B------:R-:W-:Y:S03]  /*af20*/  HGMMA.64x192x16.F32.BF16 R24, R120, gdesc[UR4].tnspB, R24, gsb0 ;  /* 0x42e0000478187df0 */ /* 0x000fe60008001818 */
[----:B------:R-:W2:Y:S01]  /*af30*/  MUFU.EX2 R210, R131 ;  /* 0x0000008300d27308 */ /* 0x000ea20000000800 */
[----:B-1----:R-:W-:Y:S01]  /*af40*/  @!P6 FMUL R213, R213, R213 ;  /* 0x000000d5d5d5e220 */ /* 0x002fe20000400000 */
[----:B------:R-:W-:-:S13]  /*af50*/  FSETP.GEU.AND P6, PT, R133, -126, PT ;  /* 0xc2fc00008500780b */ /* 0x000fda0003fce000 */
[----:B------:R-:W-:Y:S01]  /*af60*/  @!P6 FMUL R133, R133, 0.5 ;  /* 0x3f0000008585e820 */ /* 0x000fe20000400000 */
[----:B--2---:R-:W-:Y:S01]  /*af70*/  @!P4 FMUL R210, R210, R210 ;  /* 0x000000d2d2d2c220 */ /* 0x004fe20000400000 */
[C---:B------:R-:W-:Y:S02]  /*af80*/  FSETP.GEU.AND P4, PT, R135.reuse, -126, PT ;  /* 0xc2fc00008700780b */ /* 0x040fe40003f8e000 */
[----:B------:R-:W1:Y:S11]  /*af90*/  MUFU.EX2 R215, R133 ;  /* 0x0000008500d77308 */ /* 0x000e760000000800 */
[----:B------:R-:W-:-:S04]  /*afa0*/  @!P4 FMUL R135, R135, 0.5 ;  /* 0x3f0000008787c820 */ /* 0x000fc80000400000 */
[----:B------:R-:W2:Y:S01]  /*afb0*/  MUFU.EX2 R217, R135 ;  /* 0x0000008700d97308 */ /* 0x000ea20000000800 */
[----:B-1----:R-:W-:Y:S01]  /*afc0*/  @!P6 FMUL R215, R215, R215 ;  /* 0x000000d7d7d7e220 */ /* 0x002fe20000400000 */
[----:B------:R-:W-:-:S13]  /*afd0*/  FSETP.GEU.AND P6, PT, R137, -126, PT ;  /* 0xc2fc00008900780b */ /* 0x000fda0003fce000 */
[----:B------:R-:W-:Y:S01]  /*afe0*/  @!P6 FMUL R137, R137, 0.5 ;  /* 0x3f0000008989e820 */ /* 0x000fe20000400000 */
[----:B--2---:R-:W-:Y:S01]  /*aff0*/  @!P4 FMUL R217, R217, R217 ;  /* 0x000000d9d9d9c220 */ /* 0x004fe20000400000 */
[----:B------:R-:W-:-:S13]  /*b000*/  FSETP.GEU.AND P4, PT, R139, -126, PT ;  /* 0xc2fc00008b00780b */ /* 0x000fda0003f8e000 */
[----:B------:R-:W-:Y:S01]  /*b010*/  @!P4 FMUL R139, R139, 0.5 ;  /* 0x3f0000008b8bc820 */ /* 0x000fe20000400000 */
[----:B------:R-:W-:Y:S02]  /*b020*/  WARPGROUP.DEPBAR.LE gsb0, 0x0 ;  /* 0x00008000000079c5 */ /* 0x000fe40000010000 */
[-C--:B------:R-:W-:Y:S01]  /*b030*/  FFMA R123, R130, R203.reuse, -R204 ;  /* 0x000000cb827b7223 */ /* 0x080fe200000008cc */
[----:B------:R1:W2:Y:S01]  /*b040*/  MUFU.EX2 R122, R128 ;  /* 0x00000080007a7308 */ /* 0x0002a20000000800 */
[----:B------:R-:W-:Y:S02]  /*b050*/  IADD3 R120, R148, 0x80, RZ ;  /* 0x0000008094787810 */ /* 0x000fe40007ffe0ff */
[----:B------:R-:W-:Y:S02]  /*b060*/  MOV R121, 0x40000040 ;  /* 0x4000004000797802 */ /* 0x000fe40000000f00 */
[----:B------:R-:W-:Y:S02]  /*b070*/  FSETP.GEU.AND P3, PT, R123, -126, PT ;  /* 0xc2fc00007b00780b */ /* 0x000fe40003f6e000 */
[----:B------:R-:W-:Y:S01]  /*b080*/  R2UR UR6, R120 ;  /* 0x00000000780672ca */ /* 0x000fe200000e0000 */
[----:B------:R-:W-:Y:S01]  /*b090*/  VIADD R120, R148, 0x100 ;  /* 0x0000010094787836 */ /* 0x000fe20000000000 */
[----:B------:R-:W-:Y:S01]  /*b0a0*/  R2UR UR7, R121 ;  /* 0x00000000790772ca */ /* 0x000fe200000e0000 */
[----:B-1----:R-:W-:Y:S01]  /*b0b0*/  FFMA R128, R198, R203, -R202 ;  /* 0x000000cbc6807223 */ /* 0x002fe200000008ca */
[----:B------:R-:W-:Y:S01]  /*b0c0*/  MOV R121, 0x40000040 ;  /* 0x4000004000797802 */ /* 0x000fe20000000f00 */
[----:B--2---:R-:W-:-:S06]  /*b0d0*/  @!P5 FMUL R122, R122, R122 ;  /* 0x0000007a7a7ad220 */ /* 0x004fcc0000400000 */
[----:B------:R-:W-:Y:S01]  /*b0e0*/  @!P3 FMUL R123, R123, 0.5 ;  /* 0x3f0000007b7bb820 */ /* 0x000fe20000400000 */
[----:B------:R-:W-:Y:S02]  /*b0f0*/  FSETP.GEU.AND P5, PT, R132, -126, PT ;  /* 0xc2fc00008400780b */ /* 0x000fe40003fae000 */
[----:B------:R-:W-:Y:S01]  /*b100*/  F2FP.BF16.F32.PACK_AB R124, R213, R122 ;  /* 0x0000007ad57c723e */ /* 0x000fe200000010ff */
[----:B------:R-:W-:Y:S02]  /*b110*/  FADD R122, R209, R122 ;  /* 0x0000007ad17a7221 */ /* 0x000fe40000000000 */
[----:B------:R-:W1:Y:S02]  /*b120*/  MUFU.EX2 R123, R123 ;  /* 0x0000007b007b7308 */ /* 0x000e640000000800 */
[----:B------:R-:W-:-:S06]  /*b130*/  FADD R213, R122, R213 ;  /* 0x000000d57ad57221 */ /* 0x000fcc0000000000 */
[----:B------:R-:W-:-:S04]  /*b140*/  @!P5 FMUL R132, R132, 0.5 ;  /* 0x3f0000008484d820 */ /* 0x000fc80000400000 */
[----:B------:R2:W3:Y:S01]  /*b150*/  MUFU.EX2 R212, R132 ;  /* 0x0000008400d47308 */ /* 0x0004e20000000800 */
[----:B-1----:R-:W-:Y:S01]  /*b160*/  @!P3 FMUL R123, R123, R123 ;  /* 0x0000007b7b7bb220 */ /* 0x002fe20000400000 */
[----:B------:R-:W-:Y:S01]  /*b170*/  FSETP.GEU.AND P3, PT, R134, -126, PT ;  /* 0xc2fc00008600780b */ /* 0x000fe20003f6e000 */
[----:B--2---:R-:W-:-:S03]  /*b180*/  FFMA R132, R199, R203, -R202 ;  /* 0x000000cbc7847223 */ /* 0x004fc600000008ca */
[----:B------:R-:W-:Y:S01]  /*b190*/  F2FP.BF16.F32.PACK_AB R125, R210, R123 ;  /* 0x0000007bd27d723e */ /* 0x000fe200000010ff */
[----:B------:R-:W-:-:S04]  /*b1a0*/  FADD R123, R208, R123 ;  /* 0x0000007bd07b7221 */ /* 0x000fc80000000000 */
[----:B------:R-:W-:Y:S01]  /*b1b0*/  FADD R123, R123, R210 ;  /* 0x000000d27b7b7221 */ /* 0x000fe20000000000 */
[----:B---3--:R-:W-:Y:S01]  /*b1c0*/  @!P5 FMUL R212, R212, R212 ;  /* 0x000000d4d4d4d220 */ /* 0x008fe20000400000 */
[----:B------:R-:W-:Y:S02]  /*b1d0*/  FSETP.GEU.AND P5, PT, R136, -126, PT ;  /* 0xc2fc00008800780b */ /* 0x000fe40003fae000 */
[----:B------:R-:W-:Y:S02]  /*b1e0*/  @!P3 FMUL R134, R134, 0.5 ;  /* 0x3f0000008686b820 */ /* 0x000fe40000400000 */
[----:B------:R-:W-:Y:S02]  /*b1f0*/  F2FP.BF16.F32.PACK_AB R126, R215, R212 ;  /* 0x000000d4d77e723e */ /* 0x000fe400000010ff */
[----:B------:R-:W1:Y:S01]  /*b200*/  MUFU.EX2 R214, R134 ;  /* 0x0000008600d67308 */ /* 0x000e620000000800 */
[----:B------:R-:W-:-:S04]  /*b210*/  FADD R212, R213, R212 ;  /* 0x000000d4d5d47221 */ /* 0x000fc80000000000 */
[----:B------:R-:W-:Y:S02]  /*b220*/  FADD R215, R212, R215 ;  /* 0x000000d7d4d77221 */ /* 0x000fe40000000000 */
[----:B------:R-:W-:Y:S01]  /*b230*/  @!P5 FMUL R136, R136, 0.5 ;  /* 0x3f0000008888d820 */ /* 0x000fe20000400000 */
[----:B-1----:R-:W-:-:S05]  /*b240*/  @!P3 FMUL R214, R214, R214 ;  /* 0x000000d6d6d6b220 */ /* 0x002fca0000400000 */
[----:B------:R-:W-:Y:S01]  /*b250*/  F2FP.BF16.F32.PACK_AB R127, R217, R214 ;  /* 0x000000d6d97f723e */ /* 0x000fe200000010ff */
[----:B------:R-:W-:Y:S01]  /*b260*/  FADD R214, R123, R214 ;  /* 0x000000d67bd67221 */ /* 0x000fe20000000000 */
[----:B------:R-:W-:Y:S02]  /*b270*/  SEL R123, R7, RZ, P2 ;  /* 0x000000ff077b7207 */ /* 0x000fe40001000000 */
[----:B------:R-:W-:Y:S01]  /*b280*/  WARPGROUP.ARRIVE ;  /* 0x00000000000079c5 */ /* 0x000fe20000000000 */
[----:B------:R-:W-:Y:S02]  /*b290*/  FADD R214, R214, R217 ;  /* 0x000000d9d6d67221 */ /* 0x000fe40000000000 */
[----:B------:R-:W-:-:S03]  /*b2a0*/  IMAD R7, R123, 0x8, R18 ;  /* 0x000000087b077824 */ /* 0x000fc600078e0212 */
[----:B------:R-:W-:Y:S01]  /*b2b0*/  HGMMA.64x192x16.F32.BF16 R24, R124, gdesc[UR4].tnspB, R24, gsb0 ;  /* 0x42e000047c187df0 */ /* 0x000fe20008001818 */
[----:B------:R-:W-:Y:S02]  /*b2c0*/  R2UR UR6, R120 ;  /* 0x00000000780672ca */ /* 0x000fe400000e0000 */
[----:B------:R-:W-:Y:S02]  /*b2d0*/  R2UR UR7, R121 ;  /* 0x00000000790772ca */ /* 0x000fe400000e0000 */
[----:B------:R-:W-:Y:S02]  /*b2e0*/  IADD3 R120, R148, 0x180, RZ ;  /* 0x0000018094787810 */ /* 0x000fe40007ffe0ff */
[----:B------:R-:W-:Y:S02]  /*b2f0*/  MOV R121, 0x40000040 ;  /* 0x4000004000797802 */ /* 0x000fe40000000f00 */
[----:B------:R-:W-:Y:S01]  /*b300*/  PRMT R7, RZ, 0x654, R7 ;  /* 0x00000654ff077816 */ /* 0x000fe20000000007 */
[----:B------:R-:W-:-:S02]  /*b310*/  WARPGROUP.DEPBAR.LE gsb0, 0x0 ;  /* 0x00008000000079c5 */ /* 0x000fc40000010000 */
[----:B------:R-:W-:Y:S01]  /*b320*/  FFMA R125, R138, R203, -R204 ;  /* 0x000000cb8a7d7223 */ /* 0x000fe200000008cc */
[----:B------:R-:W1:Y:S04]  /*b330*/  MUFU.EX2 R124, R136 ;  /* 0x00000088007c7308 */ /* 0x000e680000000800 */
[----:B------:R-:W-:-:S04]  /*b340*/  FSETP.GEU.AND P3, PT, R125, -126, PT ;  /* 0xc2fc00007d00780b */ /* 0x000fc80003f6e000 */
[----:B------:R-:W2:Y:S08]  /*b350*/  MUFU.EX2 R127, R137 ;  /* 0x00000089007f7308 */ /* 0x000eb00000000800 */
[----:B------:R-:W3:Y:S01]  /*b360*/  MUFU.EX2 R126, R139 ;  /* 0x0000008b007e7308 */ /* 0x000ee20000000800 */
[----:B------:R-:W-:Y:S01]  /*b370*/  @!P3 FMUL R125, R125, 0.5 ;  /* 0x3f0000007d7db820 */ /* 0x000fe20000400000 */
[----:B-1----:R-:W-:Y:S01]  /*b380*/  @!P5 FMUL R124, R124, R124 ;  /* 0x0000007c7c7cd220 */ /* 0x002fe20000400000 */
[----:B------:R-:W-:-:S05]  /*b390*/  FSETP.GEU.AND P5, PT, R140, -126, PT ;  /* 0xc2fc00008c00780b */ /* 0x000fca0003fae000 */
[----:B------:R-:W1:Y:S01]  /*b3a0*/  MUFU.EX2 R125, R125 ;  /* 0x0000007d007d7308 */ /* 0x000e620000000800 */
[----:B--2---:R-:W-:Y:S01]  /*b3b0*/  @!P6 FMUL R127, R127, R127 ;  /* 0x0000007f7f7fe220 */ /* 0x004fe20000400000 */
[----:B------:R-:W-:-:S06]  /*b3c0*/  FSETP.GEU.AND P6, PT, R128, -126, PT ;  /* 0xc2fc00008000780b */ /* 0x000fcc0003fce000 */
[----:B------:R-:W-:Y:S01]  /*b3d0*/  @!P5 FMUL R140, R140, 0.5 ;  /* 0x3f0000008c8cd820 */ /* 0x000fe20000400000 */
[----:B---3--:R-:W-:Y:S01]  /*b3e0*/  @!P4 FMUL R126, R126, R126 ;  /* 0x0000007e7e7ec220 */ /* 0x008fe20000400000 */
[----:B------:R-:W-:Y:S02]  /*b3f0*/  FSETP.GEU.AND P4, PT, R143, -126, PT ;  /* 0xc2fc00008f00780b */ /* 0x000fe40003f8e000 */
[----:B------:R-:W2:Y:S03]  /*b400*/  MUFU.EX2 R198, R140 ;  /* 0x0000008c00c67308 */ /* 0x000ea60000000800 */
[----:B------:R-:W-:Y:S01]  /*b410*/  @!P6 FMUL R128, R128, 0.5 ;  /* 0x3f0000008080e820 */ /* 0x000fe20000400000 */
[----:B-1----:R-:W-:Y:S01]  /*b420*/  @!P3 FMUL R125, R125, R125 ;  /* 0x0000007d7d7db220 */ /* 0x002fe20000400000 */
[----:B------:R-:W-:-:S03]  /*b430*/  FSETP.GEU.AND P3, PT, R142, -126, PT ;  /* 0xc2fc00008e00780b */ /* 0x000fc60003f6e000 */
[----:B------:R1:W3:Y:S01]  /*b440*/  MUFU.EX2 R219, R128 ;  /* 0x0000008000db7308 */ /* 0x0002e20000000800 */
[----:B------:R-:W-:Y:S02]  /*b450*/  F2FP.BF16.F32.PACK_AB R129, R126, R125 ;  /* 0x0000007d7e81723e */ /* 0x000fe400000010ff */
[----:B------:R-:W-:Y:S01]  /*b460*/  @!P4 FMUL R143, R143, 0.5 ;  /* 0x3f0000008f8fc820 */ /* 0x000fe20000400000 */
[----:B------:R-:W-:-:S04]  /*b470*/  FADD R125, R214, R125 ;  /* 0x0000007dd67d7221 */ /* 0x000fc80000000000 */
[----:B------:R-:W4:Y:S01]  /*b480*/  MUFU.EX2 R221, R143 ;  /* 0x0000008f00dd7308 */ /* 0x000f220000000800 */
[----:B--2---:R-:W-:Y:S01]  /*b490*/  @!P5 FMUL R198, R198, R198 ;  /* 0x000000c6c6c6d220 */ /* 0x004fe20000400000 */
[----:B-1----:R-:W-:Y:S01]  /*b4a0*/  F2FP.BF16.F32.PACK_AB R128, R127, R124 ;  /* 0x0000007c7f80723e */ /* 0x002fe200000010ff */
[----:B------:R-:W-:Y:S01]  /*b4b0*/  @!P3 FMUL R142, R142, 0.5 ;  /* 0x3f0000008e8eb820 */ /* 0x000fe20000400000 */
[----:B------:R-:W-:Y:S01]  /*b4c0*/  FSETP.GEU.AND P5, PT, R144, -126, PT ;  /* 0xc2fc00009000780b */ /* 0x000fe20003fae000 */
[----:B------:R-:W-:Y:S01]  /*b4d0*/  FADD R124, R215, R124 ;  /* 0x0000007cd77c7221 */ /* 0x000fe20000000000 */
[----:B------:R-:W-:Y:S02]  /*b4e0*/  FADD R125, R125, R126 ;  /* 0x0000007e7d7d7221 */ /* 0x000fe40000000000 */
[----:B------:R-:W1:Y:S01]  /*b4f0*/  MUFU.EX2 R216, R142 ;  /* 0x0000008e00d87308 */ /* 0x000e620000000800 */
[----:B---3--:R-:W-:Y:S01]  /*b500*/  @!P6 FMUL R219, R219, R219 ;  /* 0x000000dbdbdbe220 */ /* 0x008fe20000400000 */
[----:B------:R-:W-:Y:S01]  /*b510*/  FSETP.GEU.AND P6, PT, R145, -126, PT ;  /* 0xc2fc00009100780b */ /* 0x000fe20003fce000 */
[----:B------:R-:W-:-:S03]  /*b520*/  FADD R127, R124, R127 ;  /* 0x0000007f7c7f7221 */ /* 0x000fc60000000000 */
[----:B------:R-:W-:Y:S01]  /*b530*/  F2FP.BF16.F32.PACK_AB R130, R219, R198 ;  /* 0x000000c6db82723e */ /* 0x000fe200000010ff */
[----:B------:R-:W-:Y:S01]  /*b540*/  FADD R198, R127, R198 ;  /* 0x000000c67fc67221 */ /* 0x000fe20000000000 */
[----:B----4-:R-:W-:Y:S01]  /*b550*/  @!P4 FMUL R221, R221, R221 ;  /* 0x000000ddddddc220 */ /* 0x010fe20000400000 */
[----:B------:R-:W-:Y:S01]  /*b560*/  FSETP.GEU.AND P4, PT, R147, -126, PT ;  /* 0xc2fc00009300780b */ /* 0x000fe20003f8e000 */
[----:B------:R-:W-:Y:S01]  /*b570*/  @!P5 FMUL R144, R144, 0.5 ;  /* 0x3f0000009090d820 */ /* 0x000fe20000400000 */
[----:B------:R-:W-:-:S04]  /*b580*/  FADD R219, R198, R219 ;  /* 0x000000dbc6db7221 */ /* 0x000fc80000000000 */
[----:B------:R-:W-:Y:S01]  /*b590*/  @!P6 FMUL R145, R145, 0.5 ;  /* 0x3f0000009191e820 */ /* 0x000fe20000400000 */
[----:B-1----:R-:W-:-:S05]  /*b5a0*/  @!P3 FMUL R216, R216, R216 ;  /* 0x000000d8d8d8b220 */ /* 0x002fca0000400000 */
[----:B------:R-:W-:Y:S01]  /*b5b0*/  F2FP.BF16.F32.PACK_AB R131, R221, R216 ;  /* 0x000000d8dd83723e */ /* 0x000fe200000010ff */
[----:B------:R-:W-:Y:S01]  /*b5c0*/  @!P4 FMUL R147, R147, 0.5 ;  /* 0x3f0000009393c820 */ /* 0x000fe20000400000 */
[----:B------:R-:W-:Y:S02]  /*b5d0*/  FADD R216, R125, R216 ;  /* 0x000000d87dd87221 */ /* 0x000fe40000000000 */
[----:B------:R-:W-:Y:S02]  /*b5e0*/  WARPGROUP.ARRIVE ;  /* 0x00000000000079c5 */ /* 0x000fe40000000000 */
[----:B------:R-:W-:-:S04]  /*b5f0*/  FADD R216, R216, R221 ;  /* 0x000000ddd8d87221 */ /* 0x000fc80000000000 */
[----:B------:R-:W-:Y:S01]  /*b600*/  HGMMA.64x192x16.F32.BF16 R24, R128, gdesc[UR4].tnspB, R24, gsb0 ;  /* 0x42e0000480187df0 */ /* 0x000fe20008001818 */
[----:B------:R-:W-:Y:S01]  /*b610*/  R2UR UR6, R120 ;  /* 0x00000000780672ca */ /* 0x000fe200000e0000 */
[----:B------:R-:W-:Y:S01]  /*b620*/  VIADD R120, R148, 0x200 ;  /* 0x0000020094787836 */ /* 0x000fe20000000000 */
[----:B------:R-:W-:Y:S02]  /*b630*/  R2UR UR7, R121 ;  /* 0x00000000790772ca */ /* 0x000fe400000e0000 */
[----:B------:R-:W-:Y:S01]  /*b640*/  MOV R121, 0x40000040 ;  /* 0x4000004000797802 */ /* 0x000fe20000000f00 */
[----:B------:R-:W-:Y:S02]  /*b650*/  WARPGROUP.DEPBAR.LE gsb0, 0x0 ;  /* 0x00008000000079c5 */ /* 0x000fe40000010000 */
        /* <DEDUP_REMOVED lines=47> */
[----:B------:R-:W-:Y:S02]  /*b950*/  R2UR UR6, R120 ;  /* 0x00000000780672ca */ /* 0x000fe400000e0000 */
[----:B------:R-:W-:Y:S02]  /*b960*/  R2UR UR7, R121 ;  /* 0x00000000790772ca */ /* 0x000fe400000e0000 */
[----:B------:R-:W-:Y:S02]  /*b970*/  IADD3 R120, R148, 0x280, RZ ;  /* 0x0000028094787810 */ /* 0x000fe40007ffe0ff */
[----:B------:R-:W-:Y:S01]  /*b980*/  MOV R121, 0x40000040 ;  /* 0x4000004000797802 */ /* 0x000fe20000000f00 */
[----:B------:R-:W-:Y:S02]  /*b990*/  WARPGROUP.DEPBAR.LE gsb0, 0x0 ;  /* 0x00008000000079c5 */ /* 0x000fe40000010000 */
[-C--:B------:R-:W-:Y:S01]  /*b9a0*/  FFMA R133, R154, R203.reuse, -R204 ;  /* 0x000000cb9a857223 */ /* 0x080fe200000008cc */
[----:B------:R-:W1:Y:S01]  /*b9b0*/  MUFU.EX2 R132, R152 ;  /* 0x0000009800847308 */ /* 0x000e620000000800 */
[----:B------:R-:W-:-:S03]  /*b9c0*/  FFMA R154, R156, R203, -R202 ;  /* 0x000000cb9c9a7223 */ /* 0x000fc600000008ca */
        /* <DEDUP_REMOVED lines=8> */
[----:B------:R-:W-:-:S04]  /*ba50*/  FSETP.GEU.AND P6, PT, R157, -126, PT ;  /* 0xc2fc00009d00780b */ /* 0x000fc80003fce000 */
[----:B------:R-:W-:Y:S01]  /*ba60*/  F2FP.BF16.F32.PACK_AB R136, R135, R132 ;  /* 0x000000848788723e */ /* 0x000fe200000010ff */
[----:B------:R-:W-:Y:S01]  /*ba70*/  FADD R132, R199, R132 ;  /* 0x00000084c7847221 */ /* 0x000fe20000000000 */
[----:B------:R-:W-:Y:S01]  /*ba80*/  @!P5 FMUL R154, R154, 0.5 ;  /* 0x3f0000009a9ad820 */ /* 0x000fe20000400000 */
[----:B---3--:R-:W-:Y:S01]  /*ba90*/  @!P4 FMUL R134, R134, R134 ;  /* 0x000000868686c220 */ /* 0x008fe20000400000 */
[----:B------:R-:W-:Y:S01]  /*baa0*/  FSETP.GEU.AND P4, PT, R159, -126, PT ;  /* 0xc2fc00009f00780b */ /* 0x000fe20003f8e000 */
[----:B------:R-:W-:-:S03]  /*bab0*/  FADD R135, R132, R135 ;  /* 0x0000008784877221 */ /* 0x000fc60000000000 */
[----:B------:R-:W2:Y:S01]  /*bac0*/  MUFU.EX2 R154, R154 ;  /* 0x0000009a009a7308 */ /* 0x000ea20000000800 */
[----:B------:R-:W-:Y:S01]  /*bad0*/  @!P6 FMUL R157, R157, 0.5 ;  /* 0x3f0000009d9de820 */ /* 0x000fe20000400000 */
[----:B-1----:R-:W-:Y:S01]  /*bae0*/  @!P3 FMUL R133, R133, R133 ;  /* 0x000000858585b220 */ /* 0x002fe20000400000 */
[----:B------:R-:W-:-:S05]  /*baf0*/  FSETP.GEU.AND P3, PT, R158, -126, PT ;  /* 0xc2fc00009e00780b */ /* 0x000fca0003f6e000 */
[----:B------:R-:W1:Y:S01]  /*bb00*/  MUFU.EX2 R153, R157 ;  /* 0x0000009d00997308 */ /* 0x000e620000000800 */
[----:B------:R-:W-:Y:S01]  /*bb10*/  @!P4 FMUL R159, R159, 0.5 ;  /* 0x3f0000009f9fc820 */ /* 0x000fe20000400000 */
[----:B------:R-:W-:Y:S01]  /*bb20*/  F2FP.BF16.F32.PACK_AB R137, R134, R133 ;  /* 0x000000858689723e */ /* 0x000fe200000010ff */
[----:B------:R-:W-:-:S04]  /*bb30*/  FADD R133, R218, R133 ;  /* 0x00000085da857221 */ /* 0x000fc80000000000 */
[----:B------:R-:W-:Y:S01]  /*bb40*/  FADD R134, R133, R134 ;  /* 0x0000008685867221 */ /* 0x000fe20000000000 */
[----:B------:R-:W3:Y:S01]  /*bb50*/  MUFU.EX2 R152, R159 ;  /* 0x0000009f00987308 */ /* 0x000ee20000000800 */
[----:B------:R-:W-:Y:S01]  /*bb60*/  @!P3 FMUL R158, R158, 0.5 ;  /* 0x3f0000009e9eb820 */ /* 0x000fe20000400000 */
[----:B--2---:R-:W-:Y:S01]  /*bb70*/  @!P5 FMUL R154, R154, R154 ;  /* 0x0000009a9a9ad220 */ /* 0x004fe20000400000 */
[----:B------:R-:W-:-:S05]  /*bb80*/  FSETP.GEU.AND P5, PT, R160, -126, PT ;  /* 0xc2fc0000a000780b */ /* 0x000fca0003fae000 */
[----:B------:R2:W4:Y:S01]  /*bb90*/  MUFU.EX2 R155, R158 ;  /* 0x0000009e009b7308 */ /* 0x0005220000000800 */
[----:B-1----:R-:W-:Y:S01]  /*bba0*/  @!P6 FMUL R153, R153, R153 ;  /* 0x000000999999e220 */ /* 0x002fe20000400000 */
[----:B------:R-:W-:-:S04]  /*bbb0*/  FSETP.GEU.AND P6, PT, R161, -126, PT ;  /* 0xc2fc0000a100780b */ /* 0x000fc80003fce000 */
[----:B------:R-:W-:Y:S01]  /*bbc0*/  F2FP.BF16.F32.PACK_AB R138, R153, R154 ;  /* 0x0000009a998a723e */ /* 0x000fe200000010ff */
[----:B------:R-:W-:Y:S01]  /*bbd0*/  FADD R154, R135, R154 ;  /* 0x0000009a879a7221 */ /* 0x000fe20000000000 */
[----:B------:R-:W-:Y:S01]  /*bbe0*/  @!P5 FMUL R160, R160, 0.5 ;  /* 0x3f000000a0a0d820 */ /* 0x000fe20000400000 */
[----:B---3--:R-:W-:Y:S01]  /*bbf0*/  @!P4 FMUL R152, R152, R152 ;  /* 0x000000989898c220 */ /* 0x008fe20000400000 */
[----:B------:R-:W-:Y:S01]  /*bc00*/  FSETP.GEU.AND P4, PT, R163, -126, PT ;  /* 0xc2fc0000a300780b */ /* 0x000fe20003f8e000 */
[-CC-:B--2---:R-:W-:Y:S01]  /*bc10*/  FFMA R158, R164, R203.reuse, -R202.reuse ;  /* 0x000000cba49e7223 */ /* 0x184fe200000008ca */
[----:B------:R-:W-:Y:S01]  /*bc20*/  FFMA R164, R180, R203, -R202 ;  /* 0x000000cbb4a47223 */ /* 0x000fe200000008ca */
[----:B------:R-:W-:Y:S02]  /*bc30*/  FADD R154, R154, R153 ;  /* 0x000000999a9a7221 */ /* 0x000fe40000000000 */
[----:B------:R-:W-:Y:S01]  /*bc40*/  @!P6 FMUL R161, R161, 0.5 ;  /* 0x3f000000a1a1e820 */ /* 0x000fe20000400000 */
[----:B----4-:R-:W-:-:S05]  /*bc50*/  @!P3 FMUL R155, R155, R155 ;  /* 0x0000009b9b9bb220 */ /* 0x010fca0000400000 */
[----:B------:R-:W-:Y:S02]  /*bc60*/  F2FP.BF16.F32.PACK_AB R139, R152, R155 ;  /* 0x0000009b988b723e */ /* 0x000fe400000010ff */
[----:B------:R-:W-:Y:S01]  /*bc70*/  @!P4 FMUL R163, R163, 0.5 ;  /* 0x3f000000a3a3c820 */ /* 0x000fe20000400000 */
[----:B------:R-:W-:Y:S01]  /*bc80*/  FADD R155, R134, R155 ;  /* 0x0000009b869b7221 */ /* 0x000fe20000000000 */
[----:B------:R-:W-:-:S03]  /*bc90*/  WARPGROUP.ARRIVE ;  /* 0x00000000000079c5 */ /* 0x000fc60000000000 */
[----:B------:R-:W-:-:S03]  /*bca0*/  FADD R152, R155, R152 ;  /* 0x000000989b987221 */ /* 0x000fc60000000000 */
[----:B------:R-:W-:Y:S01]  /*bcb0*/  HGMMA.64x192x16.F32.BF16 R24, R136, gdesc[UR4].tnspB, R24, gsb0 ;  /* 0x42e0000488187df0 */ /* 0x000fe20008001818 */
[----:B------:R-:W-:Y:S01]  /*bcc0*/  R2UR UR6, R120 ;  /* 0x00000000780672ca */ /* 0x000fe200000e0000 */
[C---:B------:R-:W-:Y:S01]  /*bcd0*/  VIADD R120, R148.reuse, 0x300 ;  /* 0x0000030094787836 */ /* 0x040fe20000000000 */
[----:B------:R-:W-:Y:S02]  /*bce0*/  R2UR UR7, R121 ;  /* 0x00000000790772ca */ /* 0x000fe400000e0000 */
[----:B------:R-:W-:Y:S02]  /*bcf0*/  MOV R121, 0x40000040 ;  /* 0x4000004000797802 */ /* 0x000fe40000000f00 */
[----:B------:R-:W-:Y:S01]  /*bd00*/  IADD3 R148, R148, 0x380, RZ ;  /* 0x0000038094947810 */ /* 0x000fe20007ffe0ff */
[----:B------:R-:W-:Y:S02]  /*bd10*/  WARPGROUP.DEPBAR.LE gsb0, 0x0 ;  /* 0x00008000000079c5 */ /* 0x000fe40000010000 */
[----:B------:R-:W-:Y:S01]  /*bd20*/  FFMA R137, R162, R203, -R204 ;  /* 0x000000cba2897223 */ /* 0x000fe200000008cc */
[----:B------:R-:W1:Y:S04]  /*bd30*/  MUFU.EX2 R139, R160 ;  /* 0x000000a0008b7308 */ /* 0x000e680000000800 */
[----:B------:R-:W-:-:S04]  /*bd40*/  FSETP.GEU.AND P3, PT, R137, -126, PT ;  /* 0xc2fc00008900780b */ /* 0x000fc80003f6e000 */
[----:B------:R2:W3:Y:S08]  /*bd50*/  MUFU.EX2 R136, R161 ;  /* 0x000000a100887308 */ /* 0x0004f00000000800 */
[----:B------:R-:W4:Y:S01]  /*bd60*/  MUFU.EX2 R138, R163 ;  /* 0x000000a3008a7308 */ /* 0x000f220000000800 */
[----:B------:R-:W-:Y:S01]  /*bd70*/  @!P3 FMUL R137, R137, 0.5 ;  /* 0x3f0000008989b820 */ /* 0x000fe20000400000 */
[----:B-1----:R-:W-:Y:S01]  /*bd80*/  @!P5 FMUL R139, R139, R139 ;  /* 0x0000008b8b8bd220 */ /* 0x002fe20000400000 */
[----:B------:R-:W-:Y:S01]  /*bd90*/  FSETP.GEU.AND P5, PT, R158, -126, PT ;  /* 0xc2fc00009e00780b */ /* 0x000fe20003fae000 */
[----:B--2---:R-:W-:-:S04]  /*bda0*/  FFMA R161, R172, R203, -R202 ;  /* 0x000000cbaca17223 */ /* 0x004fc800000008ca */
[----:B------:R-:W1:Y:S01]  /*bdb0*/  MUFU.EX2 R137, R137 ;  /* 0x0000008900897308 */ /* 0x000e620000000800 */
[----:B---3--:R-:W-:Y:S01]  /*bdc0*/  @!P6 FMUL R136, R136, R136 ;  /* 0x000000888888e220 */ /* 0x008fe20000400000 */
[----:B------:R-:W-:-:S04]  /*bdd0*/  FSETP.GEU.AND P6, PT, R165, -126, PT ;  /* 0xc2fc0000a500780b */ /* 0x000fc80003fce000 */
[----:B------:R-:W-:Y:S01]  /*bde0*/  F2FP.BF16.F32.PACK_AB R140, R136, R139 ;  /* 0x0000008b888c723e */ /* 0x000fe200000010ff */
[----:B------:R-:W-:Y:S01]  /*bdf0*/  FADD R139, R154, R139 ;  /* 0x0000008b9a8b7221 */ /* 0x000fe20000000000 */
[----:B------:R-:W-:Y:S01]  /*be00*/  @!P5 FMUL R158, R158, 0.5 ;  /* 0x3f0000009e9ed820 */ /* 0x000fe20000400000 */
[----:B----4-:R-:W-:Y:S01]  /*be10*/  @!P4 FMUL R138, R138, R138 ;  /* 0x0000008a8a8ac220 */ /* 0x010fe20000400000 */
        /* <DEDUP_REMOVED lines=15> */
[----:B------:R-:W2:Y:S01]  /*bf10*/  MUFU.EX2 R159, R166 ;  /* 0x000000a6009f7308 */ /* 0x000ea20000000800 */
[----:B-1----:R-:W-:Y:S01]  /*bf20*/  @!P6 FMUL R157, R157, R157 ;  /* 0x0000009d9d9de220 */ /* 0x002fe20000400000 */
[----:B------:R-:W-:-:S04]  /*bf30*/  FSETP.GEU.AND P6, PT, R169, -126, PT ;  /* 0xc2fc0000a900780b */ /* 0x000fc80003fce000 */
[----:B------:R-:W-:Y:S01]  /*bf40*/  F2FP.BF16.F32.PACK_AB R142, R157, R158 ;  /* 0x0000009e9d8e723e */ /* 0x000fe200000010ff */
[----:B------:R-:W-:Y:S01]  /*bf50*/  FADD R158, R139, R158 ;  /* 0x0000009e8b9e7221 */ /* 0x000fe20000000000 */
[----:B------:R-:W-:Y:S01]  /*bf60*/  @!P5 FMUL R168, R168, 0.5 ;  /* 0x3f000000a8a8d820 */ /* 0x000fe20000400000 */
[----:B---3--:R-:W-:Y:S01]  /*bf70*/  @!P4 FMUL R156, R156, R156 ;  /* 0x0000009c9c9cc220 */ /* 0x008fe20000400000 */
[----:B------:R-:W-:Y:S01]  /*bf80*/  FSETP.GEU.AND P4, PT, R171, -126, PT ;  /* 0xc2fc0000ab00780b */ /* 0x000fe20003f8e000 */
[----:B------:R-:W-:-:S04]  /*bf90*/  FADD R157, R158, R157 ;  /* 0x0000009d9e9d7221 */ /* 0x000fc80000000000 */
[----:B------:R-:W-:Y:S01]  /*bfa0*/  @!P6 FMUL R169, R169, 0.5 ;  /* 0x3f000000a9a9e820 */ /* 0x000fe20000400000 */
[----:B--2---:R-:W-:-:S05]  /*bfb0*/  @!P3 FMUL R159, R159, R159 ;  /* 0x0000009f9f9fb220 */ /* 0x004fca0000400000 */
[----:B------:R-:W-:Y:S02]  /*bfc0*/  F2FP.BF16.F32.PACK_AB R143, R156, R159 ;  /* 0x0000009f9c8f723e */ /* 0x000fe400000010ff */
[----:B------:R-:W-:Y:S01]  /*bfd0*/  @!P4 FMUL R171, R171, 0.5 ;  /* 0x3f000000ababc820 */ /* 0x000fe20000400000 */
[----:B------:R-:W-:Y:S01]  /*bfe0*/  FADD R159, R138, R159 ;  /* 0x0000009f8a9f7221 */ /* 0x000fe20000000000 */
[----:B------:R-:W-:-:S03]  /*bff0*/  WARPGROUP.ARRIVE ;  /* 0x00000000000079c5 */ /* 0x000fc60000000000 */
[----:B------:R-:W-:-:S03]  /*c000*/  FADD R159, R159, R156 ;  /* 0x0000009c9f9f7221 */ /* 0x000fc60000000000 */
[----:B------:R-:W-:Y:S01]  /*c010*/  HGMMA.64x192x16.F32.BF16 R24, R140, gdesc[UR4].tnspB, R24, gsb0 ;  /* 0x42e000048c187df0 */ /* 0x000fe20008001818 */
[----:B------:R-:W-:Y:S02]  /*c020*/  R2UR UR6, R120 ;  /* 0x00000000780672ca */ /* 0x000fe400000e0000 */
[----:B------:R-:W-:Y:S01]  /*c030*/  R2UR UR7, R121 ;  /* 0x00000000790772ca */ /* 0x000fe200000e0000 */
[-CC-:B------:R-:W-:Y:S01]  /*c040*/  FFMA R121, R178, R203.reuse, -R204.reuse ;  /* 0x000000cbb2797223 */ /* 0x180fe200000008cc */
        /* <DEDUP_REMOVED lines=41> */
[----:B--2---:R-:W-:Y:S01]  /*c2e0*/  @!P3 FMUL R163, R163, R163 ;  /* 0x000000a3a3a3b220 */ /* 0x004fe20000400000 */
[----:B------:R-:W-:Y:S02]  /*c2f0*/  FSETP.GEU.AND P3, PT, R121, -126, PT ;  /* 0xc2fc00007900780b */ /* 0x000fe40003f6e000 */
[----:B------:R-:W1:Y:S02]  /*c300*/  MUFU.EX2 R120, R177 ;  /* 0x000000b100787308 */ /* 0x000e640000000800 */
[----:B------:R-:W-:Y:S02]  /*c310*/  F2FP.BF16.F32.PACK_AB R147, R160, R163 ;  /* 0x000000a3a093723e */ /* 0x000fe400000010ff */
[----:B------:R-:W-:Y:S01]  /*c320*/  @!P4 FMUL R179, R179, 0.5 ;  /* 0x3f000000b3b3c820 */ /* 0x000fe20000400000 */
[----:B------:R-:W-:Y:S01]  /*c330*/  FADD R163, R142, R163 ;  /* 0x000000a38ea37221 */ /* 0x000fe20000000000 */
[----:B------:R-:W-:-:S03]  /*c340*/  WARPGROUP.ARRIVE ;  /* 0x00000000000079c5 */ /* 0x000fc60000000000 */
[----:B------:R-:W-:Y:S02]  /*c350*/  FADD R160, R163, R160 ;  /* 0x000000a0a3a07221 */ /* 0x000fe40000000000 */
[----:B------:R-:W-:Y:S01]  /*c360*/  @!P3 FMUL R121, R121, 0.5 ;  /* 0x3f0000007979b820 */ /* 0x000fe20000400000 */
[----:B------:R-:W-:Y:S01]  /*c370*/  HGMMA.64x192x16.F32.BF16 R24, R144, gdesc[UR4].tnspB, R24, gsb0 ;  /* 0x42e0000490187df0 */ /* 0x000fe20008001818 */
[----:B------:R-:W-:Y:S02]  /*c380*/  R2UR UR6, R148 ;  /* 0x00000000940672ca */ /* 0x000fe400000e0000 */
[----:B------:R-:W-:Y:S01]  /*c390*/  R2UR UR7, R149 ;  /* 0x00000000950772ca */ /* 0x000fe200000e0000 */
[----:B-1----:R-:W-:Y:S01]  /*c3a0*/  @!P6 FMUL R120, R120, R120 ;  /* 0x000000787878e220 */ /* 0x002fe20000400000 */
[----:B------:R-:W1:Y:S01]  /*c3b0*/  MUFU.EX2 R121, R121 ;  /* 0x0000007900797308 */ /* 0x000e620000000800 */
[----:B------:R-:W-:-:S13]  /*c3c0*/  FSETP.GEU.AND P6, PT, R181, -126, PT ;  /* 0xc2fc0000b500780b */ /* 0x000fda0003fce000 */
[----:B------:R-:W-:Y:S01]  /*c3d0*/  @!P6 FMUL R181, R181, 0.5 ;  /* 0x3f000000b5b5e820 */ /* 0x000fe20000400000 */
[----:B-1----:R-:W-:Y:S01]  /*c3e0*/  @!P3 FMUL R121, R121, R121 ;  /* 0x000000797979b220 */ /* 0x002fe20000400000 */
[----:B------:R-:W-:-:S13]  /*c3f0*/  FSETP.GEU.AND P3, PT, R182, -126, PT ;  /* 0xc2fc0000b600780b */ /* 0x000fda0003f6e000 */
[----:B------:R-:W-:-:S04]  /*c400*/  @!P3 FMUL R182, R182, 0.5 ;  /* 0x3f000000b6b6b820 */ /* 0x000fc80000400000 */
[----:B------:R-:W1:Y:S02]  /*c410*/  MUFU.EX2 R165, R182 ;  /* 0x000000b600a57308 */ /* 0x000e640000000800 */
[----:B-1----:R-:W-:Y:S01]  /*c420*/  @!P3 FMUL R165, R165, R165 ;  /* 0x000000a5a5a5b220 */ /* 0x002fe20000400000 */
[----:B------:R-:W-:-:S05]  /*c430*/  WARPGROUP.DEPBAR.LE gsb0, 0x0 ;  /* 0x00008000000079c5 */ /* 0x000fca0000010000 */
[----:B------:R-:W1:Y:S08]  /*c440*/  MUFU.EX2 R145, R176 ;  /* 0x000000b000917308 */ /* 0x000e700000000800 */
[----:B------:R-:W2:Y:S08]  /*c450*/  MUFU.EX2 R144, R179 ;  /* 0x000000b300907308 */ /* 0x000eb00000000800 */
[----:B------:R-:W3:Y:S01]  /*c460*/  MUFU.EX2 R147, R181 ;  /* 0x000000b500937308 */ /* 0x000ee20000000800 */
[----:B-1----:R-:W-:Y:S01]  /*c470*/  @!P5 FMUL R145, R145, R145 ;  /* 0x000000919191d220 */ /* 0x002fe20000400000 */
[----:B------:R-:W-:-:S04]  /*c480*/  FSETP.GEU.AND P5, PT, R164, -126, PT ;  /* 0xc2fc0000a400780b */ /* 0x000fc80003fae000 */
[----:B------:R-:W-:Y:S01]  /*c490*/  F2FP.BF16.F32.PACK_AB R148, R120, R145 ;  /* 0x000000917894723e */ /* 0x000fe200000010ff */
[----:B------:R-:W-:Y:S01]  /*c4a0*/  FADD R145, R162, R145 ;  /* 0x00000091a2917221 */ /* 0x000fe20000000000 */
[----:B--2---:R-:W-:Y:S01]  /*c4b0*/  @!P4 FMUL R144, R144, R144 ;  /* 0x000000909090c220 */ /* 0x004fe20000400000 */
[----:B------:R-:W-:Y:S02]  /*c4c0*/  FSETP.GEU.AND P4, PT, R183, -126, PT ;  /* 0xc2fc0000b700780b */ /* 0x000fe40003f8e000 */
[----:B------:R-:W-:Y:S02]  /*c4d0*/  FADD R145, R145, R120 ;  /* 0x0000007891917221 */ /* 0x000fe40000000000 */
[----:B------:R-:W-:Y:S02]  /*c4e0*/  F2FP.BF16.F32.PACK_AB R149, R144, R121 ;  /* 0x000000799095723e */ /* 0x000fe400000010ff */
[----:B------:R-:W-:Y:S01]  /*c4f0*/  @!P5 FMUL R164, R164, 0.5 ;  /* 0x3f000000a4a4d820 */ /* 0x000fe20000400000 */
[----:B------:R-:W-:Y:S01]  /*c500*/  FADD R121, R160, R121 ;  /* 0x00000079a0797221 */ /* 0x000fe20000000000 */
[----:B---3--:R-:W-:-:S03]  /*c510*/  @!P6 FMUL R147, R147, R147 ;  /* 0x000000939393e220 */ /* 0x008fc60000400000 */
[----:B------:R-:W-:Y:S01]  /*c520*/  FADD R144, R121, R144 ;  /* 0x0000009079907221 */ /* 0x000fe20000000000 */
[----:B------:R-:W1:Y:S01]  /*c530*/  MUFU.EX2 R164, R164 ;  /* 0x000000a400a47308 */ /* 0x000e620000000800 */
[----:B------:R-:W-:Y:S02]  /*c540*/  @!P4 FMUL R183, R183, 0.5 ;  /* 0x3f000000b7b7c820 */ /* 0x000fe40000400000 */
[----:B------:R-:W-:-:S05]  /*c550*/  FADD R19, R144, R165 ;  /* 0x000000a590137221 */ /* 0x000fca0000000000 */
[----:B------:R-:W2:Y:S01]  /*c560*/  MUFU.EX2 R146, R183 ;  /* 0x000000b700927308 */ /* 0x000ea20000000800 */
[----:B-1----:R-:W-:-:S05]  /*c570*/  @!P5 FMUL R164, R164, R164 ;  /* 0x000000a4a4a4d220 */ /* 0x002fca0000400000 */
[----:B------:R-:W-:Y:S01]  /*c580*/  F2FP.BF16.F32.PACK_AB R150, R147, R164 ;  /* 0x000000a49396723e */ /* 0x000fe200000010ff */
[----:B------:R-:W-:Y:S01]  /*c590*/  FADD R164, R145, R164 ;  /* 0x000000a491a47221 */ /* 0x000fe20000000000 */
[----:B--2---:R-:W-:-:S03]  /*c5a0*/  @!P4 FMUL R146, R146, R146 ;  /* 0x000000929292c220 */ /* 0x004fc60000400000 */
[----:B------:R-:W-:Y:S01]  /*c5b0*/  FADD R17, R164, R147 ;  /* 0x00000093a4117221 */ /* 0x000fe20000000000 */
[----:B------:R-:W-:Y:S01]  /*c5c0*/  FADD R19, R19, R146 ;  /* 0x0000009213137221 */ /* 0x000fe20000000000 */
[----:B------:R-:W-:-:S04]  /*c5d0*/  F2FP.BF16.F32.PACK_AB R151, R146, R165 ;  /* 0x000000a59297723e */ /* 0x000fc800000010ff */
[----:B------:R-:W-:-:S06]  /*c5e0*/  WARPGROUP.ARRIVE ;  /* 0x00000000000079c5 */ /* 0x000fcc0000000000 */
[----:B------:R-:W-:Y:S03]  /*c5f0*/  HGMMA.64x192x16.F32.BF16 R24, R148, gdesc[UR4].tnspB, R24, gsb0 ;  /* 0x42e0000494187df0 */ /* 0x000fe60008001818 */
[----:B------:R-:W-:Y:S02]  /*c600*/  WARPGROUP.DEPBAR.LE gsb0, 0x0 ;  /* 0x00008000000079c5 */ /* 0x000fe40000010000 */
[----:B------:R1:W-:Y:S01]  /*c610*/  SYNCS.ARRIVE.TRANS64.RED.A1T0 RZ, [R7+URZ], RZ ;  /* 0x000000ff07ff79a7 */ /* 0x0003e2000810043f */
[----:B------:R-:W-:Y:S05]  /*c620*/  @P1 BRA `(.L_x_46) ;  /* 0x0000000000dc1947 */ /* 0x000fea0003800000 */
[----:B------:R-:W-:Y:S01]  /*c630*/  ISETP.LT.OR P1, PT, R8, 0x1, !P0 ;  /* 0x000000010800780c */ /* 0x000fe20004721670 */
[----:B------:R-:W-:-:S12]  /*c640*/  BSSY B0, `(.L_x_47) ;  /* 0x0000034000007945 */ /* 0x000fd80003800000 */
[----:B------:R-:W-:Y:S05]  /*c650*/  @P1 BRA `(.L_x_48) ;  /* 0x0000000000c81947 */ /* 0x000fea0003800000 */
[----:B------:R-:W-:Y:S02]  /*c660*/  ISETP.NE.AND P2, PT, R0, RZ, PT ;  /* 0x000000ff0000720c */ /* 0x000fe40003f45270 */
[----:B-1----:R-:W-:Y:S02]  /*c670*/  LEA R7, R5, R2, 0x3 ;  /* 0x0000000205077211 */ /* 0x002fe400078e18ff */
[----:B------:R-:W-:-:S09]  /*c680*/  SHF.L.U32 R120, R6, 0x1f, RZ ;  /* 0x0000001f06787819 */ /* 0x000fd200000006ff */
.L_x_49:
        /* <DEDUP_REMOVED lines=10> */
.L_x_50:
        /* <DEDUP_REMOVED lines=17> */
[----:B------:R-:W-:Y:S01]  /*c840*/  VIADD R9, R9, 0x1 ;  /* 0x0000000109097836 */ /* 0x000fe20000000000 */
        /* <DEDUP_REMOVED lines=18> */
[----:B--2---:R-:W-:Y:S01]  /*c970*/  NOP ;  /* 0x0000000000007918 */ /* 0x004fe20000000000 */
.L_x_48:
[----:B------:R-:W-:Y:S05]  /*c980*/  BSYNC B0 ;  /* 0x0000000000007941 */ /* 0x000fea0003800000 */
.L_x_47:
[----:B------:R-:W-:-:S07]  /*c990*/  IADD3 R8, R8, -0x1, RZ ;  /* 0xffffffff08087810 */ /* 0x000fce0007ffe0ff */
.L_x_46:
[C---:B------:R-:W-:Y:S01]  /*c9a0*/  ISETP.GT.AND P3, PT, R194.reuse, 0x1, PT ;  /* 0x00000001c200780c */ /* 0x040fe20003f64270 */
[----:B------:R-:W-:Y:S01]  /*c9b0*/  VIADD R194, R194, 0xffffffff ;  /* 0xffffffffc2c27836 */ /* 0x000fe20000000000 */
[----:B------:R-:W-:Y:S02]  /*c9c0*/  IADD3 R15, R15, 0x1, RZ ;  /* 0x000000010f0f7810 */ /* 0x000fe40007ffe0ff */
[----:B-1----:R-:W-:Y:S02]  /*c9d0*/  IADD3 R7, R123, 0x1, RZ ;  /* 0x000000017b077810 */ /* 0x002fe40007ffe0ff */
[----:B------:R-:W-:Y:S02]  /*c9e0*/  ISETP.NE.AND P1, PT, R15, 0x4, PT ;  /* 0x000000040f00780c */ /* 0x000fe40003f25270 */
[----:B------:R-:W-:Y:S02]  /*c9f0*/  ISETP.NE.AND P2, PT, R7, 0x4, PT ;  /* 0x000000040700780c */ /* 0x000fe40003f45270 */
[----:B------:R-:W-:-:S02]  /*ca00*/  SEL R121, RZ, 0x1, P1 ;  /* 0x00000001ff797807 */ /* 0x000fc40000800000 */
[----:B------:R-:W-:Y:S02]  /*ca10*/  IADD3 R14, R14, 0x80, RZ ;  /* 0x000000800e0e7810 */ /* 0x000fe40007ffe0ff */
[----:B------:R-:W-:Y:S02]  /*ca20*/  LOP3.LUT R4, R4, R121, RZ, 0x3c, !PT ;  /* 0x0000007904047212 */ /* 0x000fe400078e3cff */
[----:B------:R-:W-:Y:S02]  /*ca30*/  MOV R196, R192 ;  /* 0x000000c000c47202 */ /* 0x000fe40000000f00 */
[----:B------:R-:W-:Y:S02]  /*ca40*/  MOV R195, R193 ;  /* 0x000000c100c37202 */ /* 0x000fe40000000f00 */
[----:B------:R-:W-:Y:S02]  /*ca50*/  SEL R15, R15, RZ, P1 ;  /* 0x000000ff0f0f7207 */ /* 0x000fe40000800000 */
[----:B------:R-:W-:Y:S01]  /*ca60*/  SEL R7, R7, RZ, P2 ;  /* 0x000000ff07077207 */ /* 0x000fe20001000000 */
[----:B------:R-:W-:Y:S06]  /*ca70*/  @P3 BRA `(.L_x_51) ;  /* 0xffffffbc00303947 */ /* 0x000fec000383ffff */
.L_x_37:
[----:B------:R-:W-:Y:S05]  /*ca80*/  WARPSYNC.ALL ;  /* 0x0000000000007948 */ /* 0x000fea0003800000 */
[----:B------:R-:W2:Y:S01]  /*ca90*/  SHFL.BFLY PT, R0, R17, 0x1, 0x1f ;  /* 0x0c201f0011007f89 */ /* 0x000ea200000e0000 */
[----:B------:R-:W-:Y:S01]  /*caa0*/  BSSY B0, `(.L_x_52) ;  /* 0x0000023000007945 */ /* 0x000fe20003800000 */
[----:B------:R-:W-:Y:S01]  /*cab0*/  IMAD.MOV.U32 R7, RZ, RZ, 0x7f800000 ;  /* 0x7f800000ff077424 */ /* 0x000fe200078e00ff */
[----:B------:R-:W-:Y:S01]  /*cac0*/  MOV R8, 0x3f800000 ;  /* 0x3f80000000087802 */ /* 0x000fe20000000f00 */
[----:B------:R-:W3:Y:S01]  /*cad0*/  SHFL.BFLY PT, R4, R19, 0x1, 0x1f ;  /* 0x0c201f0013047f89 */ /* 0x000ee200000e0000 */
[----:B------:R-:W-:Y:S01]  /*cae0*/  MOV R9, 0x7f800000 ;  /* 0x7f80000000097802 */ /* 0x000fe20000000f00 */
[----:B--2---:R-:W-:Y:S01]  /*caf0*/  FADD R0, R0, R17 ;  /* 0x0000001100007221 */ /* 0x004fe20000000000 */
[----:B---3--:R-:W-:-:S04]  /*cb00*/  FADD R15, R4, R19 ;  /* 0x00000013040f7221 */ /* 0x008fc80000000000 */
[----:B------:R-:W2:Y:S01]  /*cb10*/  SHFL.BFLY PT, R3, R0, 0x2, 0x1f ;  /* 0x0c401f0000037f89 */ /* 0x000ea200000e0000 */
[----:B------:R-:W-:-:S03]  /*cb20*/  MOV R4, 0x3f800000 ;  /* 0x3f80000000047802 */ /* 0x000fc60000000f00 */
[----:B------:R-:W3:Y:S01]  /*cb30*/  SHFL.BFLY PT, R18, R15, 0x2, 0x1f ;  /* 0x0c401f000f127f89 */ /* 0x000ee200000e0000 */
[C---:B--2---:R-:W-:Y:S01]  /*cb40*/  FSETP.NE.AND P0, PT, R0.reuse, -R3, PT ;  /* 0x800000030000720b */ /* 0x044fe20003f05000 */
[----:B------:R-:W-:Y:S01]  /*cb50*/  FADD R3, R0, R3 ;  /* 0x0000000300037221 */ /* 0x000fe20000000000 */
[----:B---3--:R-:W-:-:S11]  /*cb60*/  FADD R6, R15, R18 ;  /* 0x000000120f067221 */ /* 0x008fd60000000000 */
[----:B------:R-:W-:Y:S05]  /*cb70*/  @!P0 BRA `(.L_x_53) ;  /* 0x0000000000548947 */ /* 0x000fea0003800000 */
[----:B------:R-:W-:Y:S01]  /*cb80*/  VIADD R0, R3, 0x1800000 ;  /* 0x0180000003007836 */ /* 0x000fe20000000000 */
[----:B------:R-:W-:Y:S04]  /*cb90*/  BSSY B1, `(.L_x_54) ;  /* 0x000000c000017945 */ /* 0x000fe80003800000 */
[----:B------:R-:W-:-:S04]  /*cba0*/  LOP3.LUT R0, R0, 0x7f800000, RZ, 0xc0, !PT ;  /* 0x7f80000000007812 */ /* 0x000fc800078ec0ff */
[----:B------:R-:W-:-:S13]  /*cbb0*/  ISETP.GT.U32.AND P0, PT, R0, 0x1ffffff, PT ;  /* 0x01ffffff0000780c */ /* 0x000fda0003f04070 */
[----:B------:R-:W-:Y:S05]  /*cbc0*/  @P0 BRA `(.L_x_55) ;  /* 0x0000000000100947 */ /* 0x000fea0003800000 */
[----:B------:R-:W-:-:S07]  /*cbd0*/  MOV R14, 0xcbf0 ;  /* 0x0000cbf0000e7802 */ /* 0x000fce0000000f00 */
[----:B-1----:R-:W-:Y:S05]  /*cbe0*/  CALL.REL.NOINC `($__internal_0_$__cuda_sm20_rcp_rn_f32_slowpath) ;  /* 0x00000020005c7944 */ /* 0x002fea0003c00000 */
[----:B------:R-:W-:Y:S01]  /*cbf0*/  MOV R4, R0 ;  /* 0x0000000000047202 */ /* 0x000fe20000000f00 */
[----:B------:R-:W-:Y:S06]  /*cc00*/  BRA `(.L_x_56) ;  /* 0x0000000000107947 */ /* 0x000fec0003800000 */
.L_x_55:
[----:B------:R-:W2:Y:S02]  /*cc10*/  MUFU.RCP R4, R3 ;  /* 0x0000000300047308 */ /* 0x000ea40000001000 */
[----:B--2---:R-:W-:-:S04]  /*cc20*/  FFMA R0, R3, R4, -1 ;  /* 0xbf80000003007423 */ /* 0x004fc80000000004 */
[----:B------:R-:W-:-:S04]  /*cc30*/  FADD.FTZ R5, -R0, -RZ ;  /* 0x800000ff00057221 */ /* 0x000fc80000010100 */
[----:B------:R-:W-:-:S07]  /*cc40*/  FFMA R4, R4, R5, R4 ;  /* 0x0000000504047223 */ /* 0x000fce0000000004 */
.L_x_56:
[----:B------:R-:W-:Y:S05]  /*cc50*/  BSYNC B1 ;  /* 0x0000000000017941 */ /* 0x000fea0003800000 */
.L_x_54:
[----:B------:R-:W-:Y:S01]  /*cc60*/  FSETP.GEU.AND P0, PT, |R3|, 1.175494350822287508e-38, PT ;  /* 0x008000000300780b */ /* 0x000fe20003f0e200 */
[----:B------:R-:W-:-:S12]  /*cc70*/  ULDC UR6, c[0x0][0x600] ;  /* 0x0001800000067ab9 */ /* 0x000fd80000000800 */
[----:B------:R-:W-:-:S04]  /*cc80*/  @!P0 FMUL R3, R3, 16777216 ;  /* 0x4b80000003038820 */ /* 0x000fc80000400000 */
[----:B------:R-:W2:Y:S02]  /*cc90*/  MUFU.LG2 R0, R3 ;  /* 0x0000000300007308 */ /* 0x000ea40000000c00 */
[----:B--2---:R-:W-:-:S04]  /*cca0*/  @!P0 FADD R0, R0, -24 ;  /* 0xc1c0000000008421 */ /* 0x004fc80000000000 */
[----:B------:R-:W-:-:S04]  /*ccb0*/  FMUL R9, R0, 0.69314718246459960938 ;  /* 0x3f31721800097820 */ /* 0x000fc80000400000 */
[----:B------:R-:W-:-:S07]  /*ccc0*/  FFMA R9, R192, UR6, R9 ;  /* 0x00000006c0097c23 */ /* 0x000fce0008000009 */
.L_x_53:
[----:B------:R-:W-:Y:S05]  /*ccd0*/  BSYNC B0 ;  /* 0x0000000000007941 */ /* 0x000fea0003800000 */
.L_x_52:
[----:B------:R-:W-:Y:S01]  /*cce0*/  FSETP.NE.AND P0, PT, R15, -R18, PT ;  /* 0x800000120f00720b */ /* 0x000fe20003f05000 */
[----:B------:R-:W-:Y:S01]  /*ccf0*/  ULDC UR4, c[0x0][0x608] ;  /* 0x0001820000047ab9 */ /* 0x000fe20000000800 */
[----:B------:R-:W-:Y:S01]  /*cd00*/  BSSY B0, `(.L_x_57) ;  /* 0x0000049000007945 */ /* 0x000fe20003800000 */
[----:B------:R-:W-:-:S04]  /*cd10*/  FMUL R4, R4, UR4 ;  /* 0x0000000404047c20 */ /* 0x000fc80008400000 */
        /* <DEDUP_REMOVED lines=48> */
[----:B------:R-:W-:Y:S06]  /*d020*/  @!P0 BRA `(.L_x_58) ;  /* 0x0000000000588947 */ /* 0x000fec0003800000 */
[----:B------:R-:W-:Y:S01]  /*d030*/  IADD3 R0, R6, 0x1800000, RZ ;  /* 0x0180000006007810 */ /* 0x000fe20007ffe0ff */
[----:B------:R-:W-:Y:S03]  /*d040*/  BSSY B1, `(.L_x_59) ;  /* 0x000000d000017945 */ /* 0x000fe60003800000 */
[----:B------:R-:W-:-:S04]  /*d050*/  LOP3.LUT R0, R0, 0x7f800000, RZ, 0xc0, !PT ;  /* 0x7f80000000007812 */ /* 0x000fc800078ec0ff */
[----:B------:R-:W-:-:S13]  /*d060*/  ISETP.GT.U32.AND P0, PT, R0, 0x1ffffff, PT ;  /* 0x01ffffff0000780c */ /* 0x000fda0003f04070 */
[----:B------:R-:W-:Y:S05]  /*d070*/  @P0 BRA `(.L_x_60) ;  /* 0x0000000000140947 */ /* 0x000fea0003800000 */
[----:B------:R-:W-:Y:S02]  /*d080*/  MOV R3, R6 ;  /* 0x0000000600037202 */ /* 0x000fe40000000f00 */
[----:B------:R-:W-:-:S07]  /*d090*/  MOV R14, 0xd0b0 ;  /* 0x0000d0b0000e7802 */ /* 0x000fce0000000f00 */
[----:B-1----:R-:W-:Y:S05]  /*d0a0*/  CALL.REL.NOINC `($__internal_0_$__cuda_sm20_rcp_rn_f32_slowpath) ;  /* 0x0000001c002c7944 */ /* 0x002fea0003c00000 */
[----:B------:R-:W-:Y:S01]  /*d0b0*/  IMAD.MOV.U32 R8, RZ, RZ, R0 ;  /* 0x000000ffff087224 */ /* 0x000fe200078e0000 */
[----:B------:R-:W-:Y:S06]  /*d0c0*/  BRA `(.L_x_61) ;  /* 0x0000000000107947 */ /* 0x000fec0003800000 */
.L_x_60:
[----:B------:R-:W2:Y:S02]  /*d0d0*/  MUFU.RCP R3, R6 ;  /* 0x0000000600037308 */ /* 0x000ea40000001000 */
[----:B--2---:R-:W-:-:S04]  /*d0e0*/  FFMA R0, R6, R3, -1 ;  /* 0xbf80000006007423 */ /* 0x004fc80000000003 */
[----:B------:R-:W-:-:S04]  /*d0f0*/  FADD.FTZ R0, -R0, -RZ ;  /* 0x800000ff00007221 */ /* 0x000fc80000010100 */
[----:B------:R-:W-:-:S07]  /*d100*/  FFMA R8, R3, R0, R3 ;  /* 0x0000000003087223 */ /* 0x000fce0000000003 */
.L_x_61:
[----:B------:R-:W-:Y:S05]  /*d110*/  BSYNC B1 ;  /* 0x0000000000017941 */ /* 0x000fea0003800000 */
.L_x_59:
[----:B------:R-:W-:Y:S01]  /*d120*/  FSETP.GEU.AND P0, PT, |R6|, 1.175494350822287508e-38, PT ;  /* 0x008000000600780b */ /* 0x000fe20003f0e200 */
[----:B------:R-:W-:-:S12]  /*d130*/  ULDC UR4, c[0x0][0x600] ;  /* 0x0001800000047ab9 */ /* 0x000fd80000000800 */
[----:B------:R-:W-:-:S04]  /*d140*/  @!P0 FMUL R6, R6, 16777216 ;  /* 0x4b80000006068820 */ /* 0x000fc80000400000 */
[----:B------:R-:W2:Y:S02]  /*d150*/  MUFU.LG2 R0, R6 ;  /* 0x0000000600007308 */ /* 0x000ea40000000c00 */
[----:B--2---:R-:W-:-:S04]  /*d160*/  @!P0 FADD R0, R0, -24 ;  /* 0xc1c0000000008421 */ /* 0x004fc80000000000 */
[----:B------:R-:W-:-:S04]  /*d170*/  FMUL R0, R0, 0.69314718246459960938 ;  /* 0x3f31721800007820 */ /* 0x000fc80000400000 */
[----:B------:R-:W-:-:S07]  /*d180*/  FFMA R7, R193, UR4, R0 ;  /* 0x00000004c1077c23 */ /* 0x000fce0008000000 */
.L_x_58:
[----:B------:R-:W-:Y:S05]  /*d190*/  BSYNC B0 ;  /* 0x0000000000007941 */ /* 0x000fea0003800000 */
.L_x_57:
[C---:B------:R-:W-:Y:S01]  /*d1a0*/  LOP3.LUT P0, RZ, R16.reuse, 0x3, RZ, 0xc0, !PT ;  /* 0x0000000310ff7812 */ /* 0x040fe2000780c0ff */
[----:B------:R-:W-:Y:S01]  /*d1b0*/  ULDC UR4, c[0x0][0x608] ;  /* 0x0001820000047ab9 */ /* 0x000fe20000000800 */
[----:B------:R-:W-:Y:S01]  /*d1c0*/  LOP3.LUT R17, R16, 0x7f, RZ, 0xc0, !PT ;  /* 0x0000007f10117812 */ /* 0x000fe200078ec0ff */
[----:B------:R-:W-:Y:S01]  /*d1d0*/  ULDC.64 UR6, c[0x0][0x208] ;  /* 0x0000820000067ab9 */ /* 0x000fe20000000a00 */
[----:B------:R-:W-:Y:S01]  /*d1e0*/  FMUL R8, R8, UR4 ;  /* 0x0000000408087c20 */ /* 0x000fe20008400000 */
[----:B------:R-:W-:Y:S01]  /*d1f0*/  BSSY B0, `(.L_x_62) ;  /* 0x0000016000007945 */ /* 0x000fe20003800000 */
[----:B------:R-:W-:-:S07]  /*d200*/  SHF.R.U32.HI R18, RZ, 0x5, R17 ;  /* 0x00000005ff127819 */ /* 0x000fce0000011611 */
[----:B------:R-:W-:Y:S05]  /*d210*/  @P0 BRA `(.L_x_63) ;  /* 0x00000000004c0947 */ /* 0x000fea0003800000 */
[----:B------:R-:W-:Y:S01]  /*d220*/  SHF.R.U32.HI R0, RZ, 0x2, R16 ;  /* 0x00000002ff007819 */ /* 0x000fe20000011610 */
[----:B------:R-:W-:Y:S01]  /*d230*/  ULDC.64 UR4, c[0x0][0x688] ;  /* 0x0001a20000047ab9 */ /* 0x000fe20000000a00 */
[----:B------:R-:W-:Y:S01]  /*d240*/  SHF.L.U32 R3, R18, 0x4, RZ ;  /* 0x0000000412037819 */ /* 0x000fe200000006ff */
[----:B------:R-:W-:Y:S01]  /*d250*/  UIMAD UR4, UR36, UR4, UR43 ;  /* 0x00000004240472a4 */ /* 0x000fe2000f8e022b */
[----:B------:R-:W-:-:S03]  /*d260*/  LOP3.LUT R0, R0, 0x7, RZ, 0xc0, !PT ;  /* 0x0000000700007812 */ /* 0x000fc600078ec0ff */
[----:B------:R-:W-:Y:S01]  /*d270*/  UIMAD UR4, UR37, UR5, UR4 ;  /* 0x00000005250472a4 */ /* 0x000fe2000f8e0204 */
[----:B------:R-:W-:Y:S02]  /*d280*/  LOP3.LUT R0, R3, 0xfffffff0, R0, 0xe2, !PT ;  /* 0xfffffff003007812 */ /* 0x000fe400078ee200 */
[----:B------:R-:W-:Y:S02]  /*d290*/  ULDC UR5, c[0x0][0x288] ;  /* 0x0000a20000057ab9 */ /* 0x000fe40000000800 */
[C---:B------:R-:W-:Y:S02]  /*d2a0*/  LOP3.LUT R3, R0.reuse, UR43, RZ, 0xfc, !PT ;  /* 0x0000002b00037c12 */ /* 0x040fe4000f8efcff */
[----:B------:R-:W-:Y:S02]  /*d2b0*/  IADD3 R0, P2, R0, UR4, RZ ;  /* 0x0000000400007c10 */ /* 0x000fe4000ff5e0ff */
[C---:B------:R-:W-:Y:S02]  /*d2c0*/  IADD3 R4, R3.reuse, 0x8, RZ ;  /* 0x0000000803047810 */ /* 0x040fe40007ffe0ff */
[----:B------:R-:W-:-:S02]  /*d2d0*/  ISETP.GE.U32.AND P0, PT, R3, UR5, PT ;  /* 0x0000000503007c0c */ /* 0x000fc4000bf06070 */
[----:B------:R-:W-:Y:S01]  /*d2e0*/  ISETP.GE.U32.AND P1, PT, R4, UR5, PT ;  /* 0x0000000504007c0c */ /* 0x000fe2000bf26070 */
[----:B------:R-:W-:Y:S01]  /*d2f0*/  ULDC.64 UR4, c[0x0][0x680] ;  /* 0x0001a00000047ab9 */ /* 0x000fe20000000a00 */
[----:B------:R-:W-:Y:S02]  /*d300*/  IADD3.X R3, RZ, RZ, RZ, P2, !PT ;  /* 0x000000ffff037210 */ /* 0x000fe400017fe4ff */
[----:B------:R-:W-:-:S04]  /*d310*/  LEA R4, P2, R0, UR4, 0x2 ;  /* 0x0000000400047c11 */ /* 0x000fc8000f8410ff */
[----:B------:R-:W-:-:S05]  /*d320*/  LEA.HI.X R5, R0, UR5, R3, 0x2, P2 ;  /* 0x0000000500057c11 */ /* 0x000fca00090f1403 */
[----:B------:R2:W-:Y:S04]  /*d330*/  @!P0 STG.E desc[UR6][R4.64], R9 ;  /* 0x0000000904008986 */ /* 0x0005e8000c101906 */
[----:B------:R2:W-:Y:S02]  /*d340*/  @!P1 STG.E desc[UR6][R4.64+0x20], R7 ;  /* 0x0000200704009986 */ /* 0x0005e4000c101906 */
.L_x_63:
[----:B------:R-:W-:Y:S05]  /*d350*/  BSYNC B0 ;  /* 0x0000000000007941 */ /* 0x000fea0003800000 */
.L_x_62:
[----:B------:R-:W-:Y:S01]  /*d360*/  ULDC.64 UR4, c[0x0][0x730] ;  /* 0x0001cc0000047ab9 */ /* 0x000fe20000000a00 */
[-C--:B------:R-:W-:Y:S01]  /*d370*/  FMUL R26, R26, R8.reuse ;  /* 0x000000081a1a7220 */ /* 0x080fe20000400000 */
[----:B------:R-:W-:Y:S01]  /*d380*/  ISETP.NE.U32.AND P0, PT, RZ, UR4, PT ;  /* 0x00000004ff007c0c */ /* 0x000fe2000bf05070 */
[-C--:B------:R-:W-:Y:S01]  /*d390*/  FMUL R22, R27, R8.reuse ;  /* 0x000000081b167220 */ /* 0x080fe20000400000 */
[-C--:B------:R-:W-:Y:S01]  /*d3a0*/  FMUL R30, R30, R8.reuse ;  /* 0x000000081e1e7220 */ /* 0x080fe20000400000 */
[-C--:B-1----:R-:W-:Y:S01]  /*d3b0*/  FMUL R120, R31, R8.reuse ;  /* 0x000000081f787220 */ /* 0x082fe20000400000 */
[----:B------:R-:W-:Y:S01]  /*d3c0*/  ISETP.NE.AND.EX P0, PT, RZ, UR5, PT, P0 ;  /* 0x00000005ff007c0c */ /* 0x000fe2000bf05300 */
        /* <DEDUP_REMOVED lines=44> */
[----:B------:R-:W-:Y:S06]  /*d690*/  @P0 BRA `(.L_x_64) ;  /* 0x0000000000200947 */ /* 0x000fec0003800000 */
[----:B------:R-:W-:Y:S02]  /*d6a0*/  ULDC.64 UR4, c[0x0][0x728] ;  /* 0x0001ca0000047ab9 */ /* 0x000fe40000000a00 */
[----:B------:R-:W-:-:S04]  /*d6b0*/  ISETP.NE.U32.AND P0, PT, RZ, UR4, PT ;  /* 0x00000004ff007c0c */ /* 0x000fc8000bf05070 */
[----:B------:R-:W-:-:S13]  /*d6c0*/  ISETP.NE.AND.EX P0, PT, RZ, UR5, PT, P0 ;  /* 0x00000005ff007c0c */ /* 0x000fda000bf05300 */
[----:B------:R-:W-:Y:S05]  /*d6d0*/  @!P0 BRA `(.L_x_65) ;  /* 0x00000000000c8947 */ /* 0x000fea0003800000 */
[----:B--2---:R-:W1:Y:S02]  /*d6e0*/  LDC.64 R4, c[0x0][0x728] ;  /* 0x0001ca00ff047b82 */ /* 0x004e640000000a00 */
[----:B-1----:R3:W5:Y:S01]  /*d6f0*/  LDG.E R4, desc[UR6][R4.64] ;  /* 0x0000000604047981 */ /* 0x002762000c1e1900 */
[----:B------:R-:W-:Y:S05]  /*d700*/  BRA `(.L_x_64) ;  /* 0x0000000000047947 */ /* 0x000fea0003800000 */
.L_x_65:
[----:B--2---:R-:W1:Y:S02]  /*d710*/  LDC R4, c[0x0][0x720] ;  /* 0x0001c800ff047b82 */ /* 0x004e640000000800 */
.L_x_64:
[----:B------:R-:W-:Y:S01]  /*d720*/  MOV R0, RZ ;  /* 0x000000ff00007202 */ /* 0x000fe20000000f00 */
[----:B-1---5:R-:W-:-:S03]  /*d730*/  IMAD.MOV.U32 R83, RZ, RZ, R4 ;  /* 0x000000ffff537224 */ /* 0x022fc600078e0004 */
[----:B------:R-:W-:-:S13]  /*d740*/  LOP3.LUT P0, RZ, R0, 0x1bf, RZ, 0xc0, !PT ;  /* 0x000001bf00ff7812 */ /* 0x000fda000780c0ff */
[----:B------:R-:W-:Y:S05]  /*d750*/  @!P0 BRA `(.L_x_66) ;  /* 0x0000000000408947 */ /* 0x000fea0003800000 */
[----:B------:R-:W-:Y:S01]  /*d760*/  MOV R0, 0x0 ;  /* 0x0000000000007802 */ /* 0x000fe20000000f00 */
[----:B------:R-:W-:Y:S01]  /*d770*/  ULDC.64 UR4, c[0x4][0x70] ;  /* 0x01001c0000047ab9 */ /* 0x000fe20000000a00 */
[----:B------:R-:W-:Y:S01]  /*d780*/  ULDC.64 UR6, c[0x4][0x8] ;  /* 0x0100020000067ab9 */ /* 0x000fe20000000a00 */
[----:B--2---:R-:W-:Y:S01]  /*d790*/  MOV R4, UR4 ;  /* 0x0000000400047c02 */ /* 0x004fe20008000f00 */
[----:B------:R1:W2:Y:S01]  /*d7a0*/  LDC.64 R14, c[0x4][R0] ;  /* 0x01000000000e7b82 */ /* 0x0002a20000000a00 */
[----:B---3--:R-:W-:Y:S01]  /*d7b0*/  MOV R5, UR5 ;  /* 0x0000000500057c02 */ /* 0x008fe20008000f00 */
[----:B------:R-:W-:Y:S01]  /*d7c0*/  ULDC.64 UR4, c[0x4][0x78] ;  /* 0x01001e0000047ab9 */ /* 0x000fe20000000a00 */
[----:B------:R-:W-:Y:S01]  /*d7d0*/  MOV R10, UR6 ;  /* 0x00000006000a7c02 */ /* 0x000fe20008000f00 */
[----:B------:R-:W-:Y:S01]  /*d7e0*/  IMAD.U32 R7, RZ, RZ, UR5 ;  /* 0x00000005ff077e24 */ /* 0x000fe2000f8e00ff */
[----:B------:R-:W-:Y:S01]  /*d7f0*/  MOV R6, UR4 ;  /* 0x0000000400067c02 */ /* 0x000fe20008000f00 */
[----:B------:R-:W-:Y:S01]  /*d800*/  IMAD.MOV.U32 R12, RZ, RZ, 0x1 ;  /* 0x00000001ff0c7424 */ /* 0x000fe200078e00ff */
[----:B------:R-:W-:-:S02]  /*d810*/  MOV R11, UR7 ;  /* 0x00000007000b7c02 */ /* 0x000fc40008000f00 */
[----:B------:R-:W-:Y:S02]  /*d820*/  MOV R8, 0x70 ;  /* 0x0000007000087802 */ /* 0x000fe40000000f00 */
[----:B-1----:R-:W-:-:S07]  /*d830*/  MOV R13, RZ ;  /* 0x000000ff000d7202 */ /* 0x002fce0000000f00 */
[----:B------:R-:W-:-:S07]  /*d840*/  LEPC R20, `(.L_x_66) ;  /* 0x000000001014794e */ /* 0x000fce0000000000 */
[----:B--2---:R-:W-:Y:S05]  /*d850*/  CALL.ABS.NOINC R14 ;  /* 0x000000000e007343 */ /* 0x004fea0003c00000 */
.L_x_66:
        /* <DEDUP_REMOVED lines=9> */
[----:B------:R-:W-:Y:S01]  /*d8f0*/  IMAD.U32 R6, RZ, RZ, UR6 ;  /* 0x00000006ff067e24 */ /* 0x000fe2000f8e00ff */
[----:B------:R-:W-:Y:S01]  /*d900*/  MOV R7, UR7 ;  /* 0x0000000700077c02 */ /* 0x000fe20008000f00 */
[----:B------:R-:W-:Y:S01]  /*d910*/  IMAD.MOV.U32 R8, RZ, RZ, 0x70 ;  /* 0x00000070ff087424 */ /* 0x000fe200078e00ff */
[----:B------:R-:W-:-:S02]  /*d920*/  MOV R10, UR4 ;  /* 0x00000004000a7c02 */ /* 0x000fc40008000f00 */
[----:B------:R-:W-:Y:S02]  /*d930*/  MOV R11, UR5 ;  /* 0x00000005000b7c02 */ /* 0x000fe40008000f00 */
[----:B------:R-:W-:Y:S02]  /*d940*/  MOV R12, 0x1 ;  /* 0x00000001000c7802 */ /* 0x000fe40000000f00 */
[----:B-1----:R-:W-:-:S07]  /*d950*/  MOV R13, RZ ;  /* 0x000000ff000d7202 */ /* 0x002fce0000000f00 */
[----:B------:R-:W-:-:S07]  /*d960*/  LEPC R20, `(.L_x_67) ;  /* 0x000000001014794e */ /* 0x000fce0000000000 */
[----:B--2---:R-:W-:Y:S05]  /*d970*/  CALL.ABS.NOINC R14 ;  /* 0x000000000e007343 */ /* 0x004fea0003c00000 */
.L_x_67:
[----:B------:R-:W-:Y:S01]  /*d980*/  ULDC.64 UR4, c[0x0][0x730] ;  /* 0x0001cc0000047ab9 */ /* 0x000fe20000000a00 */
[----:B------:R-:W-:Y:S02]  /*d990*/  SHF.L.U32 R0, R16, 0x5, RZ ;  /* 0x0000000510007819 */ /* 0x000fe400000006ff */
[----:B------:R-:W-:Y:S02]  /*d9a0*/  ISETP.NE.U32.AND P0, PT, RZ, UR4, PT ;  /* 0x00000004ff007c0c */ /* 0x000fe4000bf05070 */
[----:B--2---:R-:W-:Y:S02]  /*d9b0*/  SHF.R.U32.HI R4, RZ, 0x1, R16 ;  /* 0x00000001ff047819 */ /* 0x004fe40000011610 */
[----:B------:R-:W-:Y:S02]  /*d9c0*/  ISETP.NE.AND.EX P0, PT, RZ, UR5, PT, P0 ;  /* 0x00000005ff007c0c */ /* 0x000fe4000bf05300 */
[C---:B------:R-:W-:Y:S02]  /*d9d0*/  LOP3.LUT R3, R0.reuse, 0xc0, RZ, 0xc0, !PT ;  /* 0x000000c000037812 */ /* 0x040fe400078ec0ff */
[----:B---3--:R-:W-:-:S02]  /*d9e0*/  LOP3.LUT R5, R0, 0x20, RZ, 0xc0, !PT ;  /* 0x0000002000057812 */ /* 0x008fc400078ec0ff */
[----:B------:R-:W-:Y:S01]  /*d9f0*/  LOP3.LUT R3, R3, 0x8, R4, 0xf8, !PT ;  /* 0x0000000803037812 */ /* 0x000fe200078ef804 */
[----:B------:R-:W-:Y:S01]  /*da00*/  IMAD.SHL.U32 R4, R16, 0x4, RZ ;  /* 0x0000000410047824 */ /* 0x000fe200078e00ff */
[----:B------:R-:W-:Y:S02]  /*da10*/  IADD3 R17, R17, 0x1f, RZ ;  /* 0x0000001f11117810 */ /* 0x000fe40007ffe0ff */
[----:B------:R-:W-:Y:S02]  /*da20*/  LEA R5, R18, R5, 0x9 ;  /* 0x0000000512057211 */ /* 0x000fe400078e48ff */
[----:B------:R-:W-:Y:S01]  /*da30*/  LOP3.LUT R3, R3, 0x18, R4, 0x78, !PT ;  /* 0x0000001803037812 */ /* 0x000fe200078e7804 */
[----:B------:R-:W1:Y:S01]  /*da40*/  @P0 LDC R83, c[0x0][0x720] ;  /* 0x0001c800ff530b82 */ /* 0x000e620000000800 */
[----:B------:R-:W-:Y:S02]  /*da50*/  LOP3.LUT R0, R0, 0x100, RZ, 0xc0, !PT ;  /* 0x0000010000007812 */ /* 0x000fe400078ec0ff */
[----:B------:R-:W-:-:S02]  /*da60*/  ISETP.GT.U32.AND P1, PT, R17, 0x3e, PT ;  /* 0x0000003e1100780c */ /* 0x000fc40003f24070 */
[----:B------:R-:W-:Y:S02]  /*da70*/  IADD3 R3, R3, R5, R0 ;  /* 0x0000000503037210 */ /* 0x000fe40007ffe000 */
[----:B------:R-:W-:-:S03]  /*da80*/  LOP3.LUT P0, RZ, R16, 0x4, RZ, 0xc0, !PT ;  /* 0x0000000410ff7812 */ /* 0x000fc6000780c0ff */
[----:B------:R-:W-:-:S05]  /*da90*/  IMAD R3, R3, 0x2, R2 ;  /* 0x0000000203037824 */ /* 0x000fca00078e0202 */
[----:B------:R-:W-:Y:S01]  /*daa0*/  IADD3 R21, R3, 0x1000, RZ ;  /* 0x0000100003157810 */ /* 0x000fe20007ffe0ff */
[-C--:B-1----:R-:W-:Y:S01]  /*dab0*/  FMUL R5, R26, R83.reuse ;  /* 0x000000531a057220 */ /* 0x082fe20000400000 */
        /* <DEDUP_REMOVED lines=15> */
[----:B------:R-:W-:Y:S01]  /*dbb0*/  F2FP.BF16.F32.PACK_AB R5, R0, R5 ;  /* 0x000000050005723e */ /* 0x000fe200000010ff */
[-C--:B------:R-:W-:Y:S01]  /*dbc0*/  FMUL R14, R42, R83.reuse ;  /* 0x000000532a0e7220 */ /* 0x080fe20000400000 */
[----:B------:R-:W-:Y:S01]  /*dbd0*/  MOV R0, 0x10 ;  /* 0x0000001000007802 */ /* 0x000fe20000000f00 */
        /* <DEDUP_REMOVED lines=79> */
[----:B------:R-:W-:Y:S01]  /*e0d0*/  FMUL R83, R118, R83 ;  /* 0x0000005376537220 */ /* 0x000fe20000400000 */
[----:B------:R-:W-:-:S02]  /*e0e0*/  F2FP.BF16.F32.PACK_AB R9, R10, R9 ;  /* 0x000000090a09723e */ /* 0x000fc400000010ff */
[----:B------:R-:W-:Y:S02]  /*e0f0*/  F2FP.BF16.F32.PACK_AB R4, R25, R4 ;  /* 0x000000041904723e */ /* 0x000fe400000010ff */
[----:B------:R-:W-:Y:S02]  /*e100*/  F2FP.BF16.F32.PACK_AB R6, R29, R6 ;  /* 0x000000061d06723e */ /* 0x000fe400000010ff */
[----:B------:R-:W-:Y:S02]  /*e110*/  F2FP.BF16.F32.PACK_AB R8, R33, R32 ;  /* 0x000000202108723e */ /* 0x000fe400000010ff */
[----:B------:R-:W-:Y:S02]  /*e120*/  F2FP.BF16.F32.PACK_AB R10, R37, R36 ;  /* 0x00000024250a723e */ /* 0x000fe400000010ff */
[----:B------:R-:W-:Y:S02]  /*e130*/  F2FP.BF16.F32.PACK_AB R11, R12, R11 ;  /* 0x0000000b0c0b723e */ /* 0x000fe400000010ff */
[----:B------:R-:W-:Y:S01]  /*e140*/  SEL R0, R0, 0xfffffff0, !P0 ;  /* 0xfffffff000007807 */ /* 0x000fe20004000000 */
[----:B------:R-:W-:Y:S06]  /*e150*/  @P1 BRA `(.L_x_68) ;  /* 0x0000000000041947 */ /* 0x000fec0003800000 */
[----:B------:R-:W-:-:S04]  /*e160*/  DEPBAR.LE SB0, 0x1 ;  /* 0x000080400000791a */ /* 0x000fc80000000000 */
.L_x_68:
[----:B------:R-:W-:Y:S05]  /*e170*/  WARPSYNC.ALL ;  /* 0x0000000000007948 */ /* 0x000fea0003800000 */
[----:B------:R-:W-:Y:S01]  /*e180*/  BAR.SYNC.DEFER_BLOCKING 0x1, 0x80 ;  /* 0x0042000000007b1d */ /* 0x000fe20000010000 */
[C---:B------:R-:W-:Y:S02]  /*e190*/  LEA R21, R0.reuse, R21, 0x1 ;  /* 0x0000001500157211 */ /* 0x040fe400078e08ff */
[----:B------:R-:W-:Y:S02]  /*e1a0*/  LEA R0, R0, R3, 0x1 ;  /* 0x0000000300007211 */ /* 0x000fe400078e08ff */
[----:B------:R-:W-:Y:S01]  /*e1b0*/  F2FP.BF16.F32.PACK_AB R13, R13, R14 ;  /* 0x0000000e0d0d723e */ /* 0x000fe200000010ff */
[----:B------:R-:W-:Y:S01]  /*e1c0*/  BSSY B0, `(.L_x_69) ;  /* 0x000001d000007945 */ /* 0x000fe20003800000 */
[----:B------:R-:W-:-:S02]  /*e1d0*/  F2FP.BF16.F32.PACK_AB R15, R15, R16 ;  /* 0x000000100f0f723e */ /* 0x000fc400000010ff */
[----:B------:R-:W-:Y:S02]  /*e1e0*/  F2FP.BF16.F32.PACK_AB R17, R17, R18 ;  /* 0x000000121111723e */ /* 0x000fe400000010ff */
[----:B------:R-:W-:Y:S02]  /*e1f0*/  F2FP.BF16.F32.PACK_AB R12, R41, R40 ;  /* 0x00000028290c723e */ /* 0x000fe400000010ff */
[----:B------:R-:W-:Y:S02]  /*e200*/  F2FP.BF16.F32.PACK_AB R14, R45, R44 ;  /* 0x0000002c2d0e723e */ /* 0x000fe400000010ff */
[----:B------:R-:W-:Y:S02]  /*e210*/  F2FP.BF16.F32.PACK_AB R16, R49, R48 ;  /* 0x000000303110723e */ /* 0x000fe400000010ff */
[----:B------:R-:W-:Y:S02]  /*e220*/  F2FP.BF16.F32.PACK_AB R18, R53, R52 ;  /* 0x000000343512723e */ /* 0x000fe400000010ff */
[----:B------:R-:W-:Y:S01]  /*e230*/  F2FP.BF16.F32.PACK_AB R19, R19, R20 ;  /* 0x000000141313723e */ /* 0x000fe200000010ff */
[----:B------:R1:W-:Y:S04]  /*e240*/  STSM.16.M88.4 [R3], R4 ;  /* 0x0000000403007844 */ /* 0x0003e80000000200 */
[----:B------:R1:W-:Y:S01]  /*e250*/  STSM.16.M88.4 [R0], R8 ;  /* 0x0000000800007844 */ /* 0x0003e20000000200 */
[----:B------:R-:W-:Y:S01]  /*e260*/  @!PT LDS RZ, [RZ] ;  /* 0x00000000fffff984 */ /* 0x000fe20000000800 */
[----:B------:R-:W-:Y:S01]  /*e270*/  @!PT LDS RZ, [RZ] ;  /* 0x00000000fffff984 */ /* 0x000fe20000000800 */
[----:B------:R-:W-:Y:S01]  /*e280*/  @!PT LDS RZ, [RZ] ;  /* 0x00000000fffff984 */ /* 0x000fe20000000800 */
[----:B------:R-:W-:Y:S01]  /*e290*/  @!PT LDS RZ, [RZ] ;  /* 0x00000000fffff984 */ /* 0x000fe20000000800 */
[----:B------:R2:W-:Y:S06]  /*e2a0*/  MEMBAR.ALL.CTA ;  /* 0x0000000000007992 */ /* 0x0005ec0000008000 */
[----:B--2---:R-:W2:Y:S02]  /*e2b0*/  FENCE.VIEW.ASYNC.S ;  /* 0x00000000000073c6 */ /* 0x004ea40000000000 */
[----:B--2---:R-:W-:Y:S06]  /*e2c0*/  BAR.SYNC.DEFER_BLOCKING 0x1, 0x80 ;  /* 0x0042000000007b1d */ /* 0x004fec0000010000 */
[----:B------:R-:W-:Y:S05]  /*e2d0*/  @P1 BRA `(.L_x_70) ;  /* 0x00000000002c1947 */ /* 0x000fea0003800000 */
[----:B------:R-:W-:Y:S01]  /*e2e0*/  ULDC.64 UR4, c[0x0][0x198] ;  /* 0x0000660000047ab9 */ /* 0x000fe20000000a00 */
[----:B------:R-:W-:Y:S01]  /*e2f0*/  R2UR UR8, R2 ;  /* 0x00000000020872ca */ /* 0x000fe200000e0000 */
[----:B------:R-:W-:Y:S01]  /*e300*/  UIADD3 UR4, UP0, UR4, 0x670, URZ ;  /* 0x0000067004047890 */ /* 0x000fe2000ff1e03f */
[----:B------:R-:W-:Y:S01]  /*e310*/  UMOV UR9, URZ ;  /* 0x0000003f00097c82 */ /* 0x000fe20008000000 */
[----:B------:R-:W-:Y:S02]  /*e320*/  UMOV UR10, UR43 ;  /* 0x0000002b000a7c82 */ /* 0x000fe40008000000 */
[----:B------:R-:W-:Y:S01]  /*e330*/  UIADD3.X UR5, URZ, UR5, URZ, UP0, !UPT ;  /* 0x000000053f057290 */ /* 0x000fe200087fe43f */
[----:B------:R-:W-:Y:S01]  /*e340*/  UMOV UR11, UR36 ;  /* 0x00000024000b7c82 */ /* 0x000fe20008000000 */
[----:B------:R-:W-:-:S07]  /*e350*/  UMOV UR12, UR37 ;  /* 0x00000025000c7c82 */ /* 0x000fce0008000000 */
[----:B------:R2:W-:Y:S01]  /*e360*/  UTMASTG.4D [UR8], [UR4] ;  /* 0x00000008040073b5 */ /* 0x0005e20008018000 */
[----:B------:R0:W-:Y:S01]  /*e370*/  UTMACMDFLUSH ;  /* 0x00000000000079b7 */ /* 0x0001e20000000000 */
[----:B--2---:R-:W-:-:S04]  /*e380*/  DEPBAR.LE SB0, 0x1 ;  /* 0x000080400000791a */ /* 0x004fc80000000000 */
.L_x_70:
[----:B------:R-:W-:Y:S05]  /*e390*/  BSYNC B0 ;  /* 0x0000000000007941 */ /* 0x000fea0003800000 */
.L_x_69:
[----:B------:R-:W-:Y:S01]  /*e3a0*/  BAR.SYNC.DEFER_BLOCKING 0x1, 0x80 ;  /* 0x0042000000007b1d */ /* 0x000fe20000010000 */
[----:B-1----:R-:W-:Y:S02]  /*e3b0*/  F2FP.BF16.F32.PACK_AB R4, R57, R56 ;  /* 0x000000383904723e */ /* 0x002fe400000010ff */
[----:B------:R-:W-:Y:S02]  /*e3c0*/  F2FP.BF16.F32.PACK_AB R5, R22, R23 ;  /* 0x000000171605723e */ /* 0x000fe400000010ff */
[----:B------:R-:W-:Y:S01]  /*e3d0*/  F2FP.BF16.F32.PACK_AB R6, R61, R60 ;  /* 0x0000003c3d06723e */ /* 0x000fe200000010ff */
[----:B------:R-:W-:Y:S01]  /*e3e0*/  BSSY B0, `(.L_x_71) ;  /* 0x000001c000007945 */ /* 0x000fe20003800000 */
[----:B------:R-:W-:Y:S02]  /*e3f0*/  F2FP.BF16.F32.PACK_AB R7, R24, R27 ;  /* 0x0000001b1807723e */ /* 0x000fe400000010ff */
[----:B------:R-:W-:Y:S02]  /*e400*/  F2FP.BF16.F32.PACK_AB R8, R65, R64 ;  /* 0x000000404108723e */ /* 0x000fe400000010ff */
[----:B------:R-:W-:-:S02]  /*e410*/  F2FP.BF16.F32.PACK_AB R9, R26, R31 ;  /* 0x0000001f1a09723e */ /* 0x000fc400000010ff */
[----:B------:R-:W-:Y:S02]  /*e420*/  F2FP.BF16.F32.PACK_AB R10, R69, R68 ;  /* 0x00000044450a723e */ /* 0x000fe400000010ff */
[----:B------:R-:W-:Y:S01]  /*e430*/  F2FP.BF16.F32.PACK_AB R11, R28, R35 ;  /* 0x000000231c0b723e */ /* 0x000fe200000010ff */
[----:B------:R1:W-:Y:S04]  /*e440*/  STSM.16.M88.4 [R3+0x1000], R12 ;  /* 0x0010000c03007844 */ /* 0x0003e80000000200 */
[----:B------:R1:W-:Y:S01]  /*e450*/  STSM.16.M88.4 [R0+0x1000], R16 ;  /* 0x0010001000007844 */ /* 0x0003e20000000200 */
        /* <DEDUP_REMOVED lines=8> */
[----:B------:R-:W-:Y:S01]  /*e4e0*/  R2UR UR8, R2 ;  /* 0x00000000020872ca */ /* 0x000fe200000e0000 */
[----:B------:R-:W-:Y:S01]  /*e4f0*/  ULDC.64 UR4, c[0x0][0x198] ;  /* 0x0000660000047ab9 */ /* 0x000fe20000000a00 */
[----:B------:R-:W-:Y:S01]  /*e500*/  UMOV UR9, 0x20 ;  /* 0x0000002000097882 */ /* 0x000fe20000000000 */
[----:B------:R-:W-:Y:S01]  /*e510*/  UIADD3 UR4, UP0, UR4, 0x670, URZ ;  /* 0x0000067004047890 */ /* 0x000fe2000ff1e03f */
[----:B------:R-:W-:Y:S01]  /*e520*/  UMOV UR10, UR43 ;  /* 0x0000002b000a7c82 */ /* 0x000fe20008000000 */
[----:B------:R-:W-:Y:S02]  /*e530*/  UMOV UR11, UR36 ;  /* 0x00000024000b7c82 */ /* 0x000fe40008000000 */
[----:B------:R-:W-:Y:S01]  /*e540*/  UIADD3.X UR5, URZ, UR5, URZ, UP0, !UPT ;  /* 0x000000053f057290 */ /* 0x000fe200087fe43f */
[----:B------:R-:W-:-:S05]  /*e550*/  UMOV UR12, UR37 ;  /* 0x00000025000c7c82 */ /* 0x000fca0008000000 */
[----:B------:R-:W-:-:S09]  /*e560*/  UIADD3 UR8, UR8, 0x1000, URZ ;  /* 0x0000100008087890 */ /* 0x000fd2000fffe03f */
[----:B------:R2:W-:Y:S01]  /*e570*/  UTMASTG.4D [UR8], [UR4] ;  /* 0x00000008040073b5 */ /* 0x0005e20008018000 */
[----:B------:R0:W-:Y:S01]  /*e580*/  UTMACMDFLUSH ;  /* 0x00000000000079b7 */ /* 0x0001e20000000000 */
[----:B--2---:R-:W-:-:S04]  /*e590*/  DEPBAR.LE SB0, 0x1 ;  /* 0x000080400000791a */ /* 0x004fc80000000000 */
.L_x_72:
[----:B------:R-:W-:Y:S05]  /*e5a0*/  BSYNC B0 ;  /* 0x0000000000007941 */ /* 0x000fea0003800000 */
.L_x_71:
        /* <DEDUP_REMOVED lines=23> */
[----:B------:R-:W-:Y:S01]  /*e720*/  UMOV UR9, 0x40 ;  /* 0x0000004000097882 */ /* 0x000fe20000000000 */
[----:B------:R-:W-:Y:S02]  /*e730*/  UMOV UR10, UR43 ;  /* 0x0000002b000a7c82 */ /* 0x000fe40008000000 */
[----:B------:R-:W-:Y:S01]  /*e740*/  UIADD3.X UR5, URZ, UR5, URZ, UP0, !UPT ;  /* 0x000000053f057290 */ /* 0x000fe200087fe43f */
[----:B------:R-:W-:Y:S01]  /*e750*/  UMOV UR11, UR36 ;  /* 0x00000024000b7c82 */ /* 0x000fe20008000000 */
[----:B------:R-:W-:-:S07]  /*e760*/  UMOV UR12, UR37 ;  /* 0x00000025000c7c82 */ /* 0x000fce0008000000 */
[----:B------:R2:W-:Y:S01]  /*e770*/  UTMASTG.4D [UR8], [UR4] ;  /* 0x00000008040073b5 */ /* 0x0005e20008018000 */
[----:B------:R0:W-:Y:S01]  /*e780*/  UTMACMDFLUSH ;  /* 0x00000000000079b7 */ /* 0x0001e20000000000 */
[----:B--2---:R-:W-:-:S04]  /*e790*/  DEPBAR.LE SB0, 0x1 ;  /* 0x000080400000791a */ /* 0x004fc80000000000 */
.L_x_74:
[----:B------:R-:W-:Y:S05]  /*e7a0*/  BSYNC B0 ;  /* 0x0000000000007941 */ /* 0x000fea0003800000 */
.L_x_73:
[----:B------:R-:W-:Y:S01]  /*e7b0*/  BAR.SYNC.DEFER_BLOCKING 0x1, 0x80 ;  /* 0x0042000000007b1d */ /* 0x000fe20000010000 */
[----:B------:R-:W-:Y:S02]  /*e7c0*/  F2FP.BF16.F32.PACK_AB R88, R89, R88 ;  /* 0x000000585958723e */ /* 0x000fe400000010ff */
        /* <DEDUP_REMOVED lines=9> */
[----:B------:R2:W-:Y:S01]  /*e860*/  STSM.16.M88.4 [R21], R16 ;  /* 0x0000001015007844 */ /* 0x0005e20000000200 */
[----:B------:R-:W-:Y:S01]  /*e870*/  @!PT LDS RZ, [RZ] ;  /* 0x00000000fffff984 */ /* 0x000fe20000000800 */
[----:B------:R-:W-:Y:S01]  /*e880*/  @!PT LDS RZ, [RZ] ;  /* 0x00000000fffff984 */ /* 0x000fe20000000800 */
[----:B------:R-:W-:Y:S01]  /*e890*/  @!PT LDS RZ, [RZ] ;  /* 0x00000000fffff984 */ /* 0x000fe20000000800 */
[----:B------:R-:W-:Y:S01]  /*e8a0*/  @!PT LDS RZ, [RZ] ;  /* 0x00000000fffff984 */ /* 0x000fe20000000800 */
[----:B------:R3:W-:Y:S06]  /*e8b0*/  MEMBAR.ALL.CTA ;  /* 0x0000000000007992 */ /* 0x0007ec0000008000 */
[----:B---3--:R-:W3:Y:S02]  /*e8c0*/  FENCE.VIEW.ASYNC.S ;  /* 0x00000000000073c6 */ /* 0x008ee40000000000 */
[----:B---3--:R-:W-:Y:S06]  /*e8d0*/  BAR.SYNC.DEFER_BLOCKING 0x1, 0x80 ;  /* 0x0042000000007b1d */ /* 0x008fec0000010000 */
        /* <DEDUP_REMOVED lines=12> */
[----:B---3--:R-:W-:-:S04]  /*e9a0*/  DEPBAR.LE SB0, 0x1 ;  /* 0x000080400000791a */ /* 0x008fc80000000000 */
.L_x_76:
[----:B------:R-:W-:Y:S05]  /*e9b0*/  BSYNC B0 ;  /* 0x0000000000007941 */ /* 0x000fea0003800000 */
.L_x_75:
        /* <DEDUP_REMOVED lines=17> */
[----:B----4-:R-:W4:Y:S02]  /*ead0*/  FENCE.VIEW.ASYNC.S ;  /* 0x00000000000073c6 */ /* 0x010f240000000000 */
[----:B----4-:R-:W-:Y:S06]  /*eae0*/  BAR.SYNC.DEFER_BLOCKING 0x1, 0x80 ;  /* 0x0042000000007b1d */ /* 0x010fec0000010000 */
        /* <DEDUP_REMOVED lines=11> */
[----:B----4-:R-:W-:-:S04]  /*eba0*/  DEPBAR.LE SB0, 0x1 ;  /* 0x000080400000791a */ /* 0x010fc80000000000 */
.L_x_78:
[----:B------:R-:W-:Y:S05]  /*ebb0*/  BSYNC B0 ;  /* 0x0000000000007941 */ /* 0x000fea0003800000 */
.L_x_77:
[----:B------:R-:W-:Y:S06]  /*ebc0*/  BAR.SYNC.DEFER_BLOCKING 0x1, 0x80 ;  /* 0x0042000000007b1d */ /* 0x000fec0000010000 */
[----:B------:R-:W-:Y:S01]  /*ebd0*/  BSSY B0, `(.L_x_79) ;  /* 0x0000016000007945 */ /* 0x000fe20003800000 */
[----:B------:R4:W-:Y:S04]  /*ebe0*/  STSM.16.M88.4 [R3+0x1000], R104 ;  /* 0x0010006803007844 */ /* 0x0009e80000000200 */
[----:B------:R4:W-:Y:S01]  /*ebf0*/  STSM.16.M88.4 [R21], R80 ;  /* 0x0000005015007844 */ /* 0x0009e20000000200 */
[----:B------:R-:W-:Y:S01]  /*ec00*/  @!PT LDS RZ, [RZ] ;  /* 0x00000000fffff984 */ /* 0x000fe20000000800 */
[----:B------:R-:W-:Y:S01]  /*ec10*/  @!PT LDS RZ, [RZ] ;  /* 0x00000000fffff984 */ /* 0x000fe20000000800 */
[----:B------:R-:W-:Y:S01]  /*ec20*/  @!PT LDS RZ, [RZ] ;  /* 0x00000000fffff984 */ /* 0x000fe20000000800 */
[----:B------:R-:W-:Y:S01]  /*ec30*/  @!PT LDS RZ, [RZ] ;  /* 0x00000000fffff984 */ /* 0x000fe20000000800 */
[----:B------:R5:W-:Y:S06]  /*ec40*/  MEMBAR.ALL.CTA ;  /* 0x0000000000007992 */ /* 0x000bec0000008000 */
[----:B-----5:R-:W5:Y:S02]  /*ec50*/  FENCE.VIEW.ASYNC.S ;  /* 0x00000000000073c6 */ /* 0x020f640000000000 */
[----:B-----5:R-:W-:Y:S06]  /*ec60*/  BAR.SYNC.DEFER_BLOCKING 0x1, 0x80 ;  /* 0x0042000000007b1d */ /* 0x020fec0000010000 */
        /* <DEDUP_REMOVED lines=10> */
[----:B------:R1:W-:Y:S02]  /*ed10*/  UTMASTG.4D [UR8], [UR4] ;  /* 0x00000008040073b5 */ /* 0x0003e40008018000 */
[----:B-1----:R0:W-:Y:S02]  /*ed20*/  UTMACMDFLUSH ;  /* 0x00000000000079b7 */ /* 0x0021e40000000000 */
.L_x_80:
[----:B------:R-:W-:Y:S05]  /*ed30*/  BSYNC B0 ;  /* 0x0000000000007941 */ /* 0x000fea0003800000 */
.L_x_79:
[----:B------:R-:W-:-:S04]  /*ed40*/  DEPBAR.LE SB0, 0x0 ;  /* 0x000080000000791a */ /* 0x000fc80000000000 */
[----:B------:R-:W-:Y:S05]  /*ed50*/  EXIT ;  /* 0x000000000000794d */ /* 0x000fea0003800000 */
        .weak           $__internal_0_$__cuda_sm20_rcp_rn_f32_slowpath
        .type           $__internal_0_$__cuda_sm20_rcp_rn_f32_slowpath,@function
        .size           $__internal_0_$__cuda_sm20_rcp_rn_f32_slowpath,(.L_x_86 - $__internal_0_$__cuda_sm20_rcp_rn_f32_slowpath)
$__internal_0_$__cuda_sm20_rcp_rn_f32_slowpath:
[----:B------:R-:W-:Y:S01]  /*ed60*/  IMAD.SHL.U32 R0, R3, 0x2, RZ ;  /* 0x0000000203007824 */ /* 0x000fe200078e00ff */
[----:B------:R-:W-:Y:S04]  /*ed70*/  BSSY B2, `(.L_x_81) ;  /* 0x0000030000027945 */ /* 0x000fe80003800000 */
[----:B------:R-:W-:-:S04]  /*ed80*/  SHF.R.U32.HI R17, RZ, 0x18, R0 ;  /* 0x00000018ff117819 */ /* 0x000fc80000011600 */
[----:B------:R-:W-:-:S13]  /*ed90*/  ISETP.NE.U32.AND P0, PT, R17, RZ, PT ;  /* 0x000000ff1100720c */ /* 0x000fda0003f05070 */
[----:B------:R-:W-:Y:S05]  /*eda0*/  @P0 BRA `(.L_x_82) ;  /* 0x0000000000280947 */ /* 0x000fea0003800000 */
[----:B------:R-:W-:-:S04]  /*edb0*/  SHF.L.U32 R0, R3, 0x1, RZ ;  /* 0x0000000103007819 */ /* 0x000fc800000006ff */
[----:B------:R-:W-:-:S13]  /*edc0*/  ISETP.NE.AND P0, PT, R0, RZ, PT ;  /* 0x000000ff0000720c */ /* 0x000fda0003f05270 */
[----:B------:R-:W-:Y:S01]  /*edd0*/  @P0 FFMA R5, R3, 1.84467440737095516160e+19, RZ ;  /* 0x5f80000003050823 */ /* 0x000fe200000000ff */
[----:B------:R-:W-:Y:S08]  /*ede0*/  @!P0 MUFU.RCP R4, R3 ;  /* 0x0000000300048308 */ /* 0x000ff00000001000 */
[----:B------:R-:W1:Y:S02]  /*edf0*/  @P0 MUFU.RCP R0, R5 ;  /* 0x0000000500000308 */ /* 0x000e640000001000 */
[----:B-1----:R-:W-:-:S04]  /*ee00*/  @P0 FFMA R10, R5, R0, -1 ;  /* 0xbf800000050a0423 */ /* 0x002fc80000000000 */
[----:B------:R-:W-:-:S04]  /*ee10*/  @P0 FADD.FTZ R11, -R10, -RZ ;  /* 0x800000ff0a0b0221 */ /* 0x000fc80000010100 */
[----:B------:R-:W-:-:S04]  /*ee20*/  @P0 FFMA R0, R0, R11, R0 ;  /* 0x0000000b00000223 */ /* 0x000fc80000000000 */
[----:B------:R-:W-:Y:S01]  /*ee30*/  @P0 FFMA R4, R0, 1.84467440737095516160e+19, RZ ;  /* 0x5f80000000040823 */ /* 0x000fe200000000ff */
[----:B------:R-:W-:Y:S06]  /*ee40*/  BRA `(.L_x_83) ;  /* 0x0000000000887947 */ /* 0x000fec0003800000 */
.L_x_82:
[----:B------:R-:W-:-:S04]  /*ee50*/  IADD3 R120, R17, -0xfd, RZ ;  /* 0xffffff0311787810 */ /* 0x000fc80007ffe0ff */
[----:B------:R-:W-:-:S13]  /*ee60*/  ISETP.GT.U32.AND P0, PT, R120, 0x1, PT ;  /* 0x000000017800780c */ /* 0x000fda0003f04070 */
[----:B------:R-:W-:Y:S05]  /*ee70*/  @P0 BRA `(.L_x_84) ;  /* 0x0000000000780947 */ /* 0x000fea0003800000 */
[----:B------:R-:W-:Y:S02]  /*ee80*/  LOP3.LUT R0, R3, 0x7fffff, RZ, 0xc0, !PT ;  /* 0x007fffff03007812 */ /* 0x000fe400078ec0ff */
[----:B------:R-:W-:Y:S02]  /*ee90*/  MOV R11, 0x3 ;  /* 0x00000003000b7802 */ /* 0x000fe40000000f00 */
[----:B------:R-:W-:Y:S02]  /*eea0*/  LOP3.LUT R0, R0, 0x3f800000, RZ, 0xfc, !PT ;  /* 0x3f80000000007812 */ /* 0x000fe400078efcff */
[----:B------:R-:W-:Y:S02]  /*eeb0*/  SHF.L.U32 R11, R11, R120, RZ ;  /* 0x000000780b0b7219 */ /* 0x000fe400000006ff */
[----:B------:R-:W1:Y:S02]  /*eec0*/  MUFU.RCP R5, R0 ;  /* 0x0000000000057308 */ /* 0x000e640000001000 */
[----:B-1----:R-:W-:-:S04]  /*eed0*/  FFMA R4, R0, R5, -1 ;  /* 0xbf80000000047423 */ /* 0x002fc80000000005 */
[----:B------:R-:W-:-:S04]  /*eee0*/  FADD.FTZ R4, -R4, -RZ ;  /* 0x800000ff04047221 */ /* 0x000fc80000010100 */
[CCC-:B------:R-:W-:Y:S01]  /*eef0*/  FFMA.RM R10, R5.reuse, R4.reuse, R5.reuse ;  /* 0x00000004050a7223 */ /* 0x1c0fe20000004005 */
[----:B------:R-:W-:-:S04]  /*ef00*/  FFMA.RP R5, R5, R4, R5 ;  /* 0x0000000405057223 */ /* 0x000fc80000008005 */
[C---:B------:R-:W-:Y:S02]  /*ef10*/  LOP3.LUT R4, R10.reuse, 0x7fffff, RZ, 0xc0, !PT ;  /* 0x007fffff0a047812 */ /* 0x040fe400078ec0ff */
[----:B------:R-:W-:Y:S02]  /*ef20*/  FSETP.NEU.FTZ.AND P0, PT, R10, R5, PT ;  /* 0x000000050a00720b */ /* 0x000fe40003f1d000 */
[----:B------:R-:W-:Y:S02]  /*ef30*/  LOP3.LUT R4, R4, 0x800000, RZ, 0xfc, !PT ;  /* 0x0080000004047812 */ /* 0x000fe400078efcff */
[----:B------:R-:W-:Y:S02]  /*ef40*/  SEL R5, RZ, 0xffffffff, !P0 ;  /* 0xffffffffff057807 */ /* 0x000fe40004000000 */
[----:B------:R-:W-:-:S03]  /*ef50*/  LOP3.LUT R11, R11, R4, RZ, 0xc0, !PT ;  /* 0x000000040b0b7212 */ /* 0x000fc600078ec0ff */
[----:B------:R-:W-:Y:S01]  /*ef60*/  IMAD.MOV R5, RZ, RZ, -R5 ;  /* 0x000000ffff057224 */ /* 0x000fe200078e0a05 */
[----:B------:R-:W-:-:S04]  /*ef70*/  SHF.R.U32.HI R11, RZ, R120, R11 ;  /* 0x00000078ff0b7219 */ /* 0x000fc8000001160b */
[----:B------:R-:W-:Y:S02]  /*ef80*/  LOP3.LUT P1, RZ, R5, R120, R4, 0xf8, !PT ;  /* 0x0000007805ff7212 */ /* 0x000fe4000782f804 */
[C---:B------:R-:W-:Y:S02]  /*ef90*/  LOP3.LUT P0, RZ, R11.reuse, 0x1, RZ, 0xc0, !PT ;  /* 0x000000010bff7812 */ /* 0x040fe4000780c0ff */
[----:B------:R-:W-:Y:S02]  /*efa0*/  LOP3.LUT P2, RZ, R11, 0x2, RZ, 0xc0, !PT ;  /* 0x000000020bff7812 */ /* 0x000fe4000784c0ff */
[----:B------:R-:W-:Y:S02]  /*efb0*/  IADD3 R5, R17, -0xfc, RZ ;  /* 0xffffff0411057810 */ /* 0x000fe40007ffe0ff */
[----:B------:R-:W-:Y:S02]  /*efc0*/  PLOP3.LUT P0, PT, P0, P1, P2, 0xe0, 0x0 ;  /* 0x000000000000781c */ /* 0x000fe40000703c20 */
[----:B------:R-:W-:-:S02]  /*efd0*/  LOP3.LUT P1, RZ, R3, 0x7fffff, RZ, 0xc0, !PT ;  /* 0x007fffff03ff7812 */ /* 0x000fc4000782c0ff */
[----:B------:R-:W-:Y:S02]  /*efe0*/  SEL R0, RZ, 0x1, !P0 ;  /* 0x00000001ff007807 */ /* 0x000fe40004000000 */
[----:B------:R-:W-:Y:S02]  /*eff0*/  SHF.R.U32.HI R4, RZ, R5, R4 ;  /* 0x00000005ff047219 */ /* 0x000fe40000011604 */
[----:B------:R-:W-:-:S04]  /*f000*/  IADD3 R0, -R0, RZ, RZ ;  /* 0x000000ff00007210 */ /* 0x000fc80007ffe1ff */
[----:B------:R-:W-:-:S13]  /*f010*/  ISETP.GE.AND P0, PT, R0, RZ, PT ;  /* 0x000000ff0000720c */ /* 0x000fda0003f06270 */
[----:B------:R-:W-:-:S05]  /*f020*/  @!P0 IADD3 R4, R4, 0x1, RZ ;  /* 0x0000000104048810 */ /* 0x000fca0007ffe0ff */
[----:B------:R-:W-:-:S05]  /*f030*/  @!P1 IMAD.SHL.U32 R4, R4, 0x2, RZ ;  /* 0x0000000204049824 */ /* 0x000fca00078e00ff */
[----:B------:R-:W-:Y:S01]  /*f040*/  LOP3.LUT R4, R4, 0x80000000, R3, 0xf8, !PT ;  /* 0x8000000004047812 */ /* 0x000fe200078ef803 */
[----:B------:R-:W-:Y:S06]  /*f050*/  BRA `(.L_x_83) ;  /* 0x0000000000047947 */ /* 0x000fec0003800000 */
.L_x_84:
[----:B------:R1:W2:Y:S02]  /*f060*/  MUFU.RCP R4, R3 ;  /* 0x0000000300047308 */ /* 0x0002a40000001000 */
.L_x_83:
[----:B------:R-:W-:Y:S05]  /*f070*/  BSYNC B2 ;  /* 0x0000000000027941 */ /* 0x000fea0003800000 */
.L_x_81:
[----:B--2---:R-:W-:Y:S02]  /*f080*/  MOV R0, R4 ;  /* 0x0000000400007202 */ /* 0x004fe40000000f00 */
[----:B------:R-:W-:Y:S02]  /*f090*/  MOV R4, R14 ;  /* 0x0000000e00047202 */ /* 0x000fe40000000f00 */
[----:B------:R-:W-:-:S04]  /*f0a0*/  MOV R5, 0x0 ;  /* 0x0000000000057802 */ /* 0x000fc80000000f00 */
[----:B-1----:R-:W-:Y:S05]  /*f0b0*/  RET.REL.NODEC R4 `(_ZN7cutlass13device_kernelINS_4fmha6kernel13FmhaKernelTmaINS1_10collective15FmhaMainloopTmaINS_10bfloat16_tEfN4cute5tupleIJNS7_1CILi64EEENS9_ILi128EEENS9_ILi192EEEEEENS4_12CausalFusionEJEEENS4_15FmhaFwdEpilogueIS6_fNS8_IJSA_SC_SB_EEEEEJEEEEEvNT_6ParamsE) ;  /* 0xffffff0c04d07950 */ /* 0x002fea0003c3ffff */
.L_x_85:
[----:B------:R-:W-:-:S00]  /*f0c0*/  BRA `(.L_x_85) ;  /* 0xfffffffc00fc7947 */ /* 0x000fc0000383ffff */
[----:B------:R-:W-:-:S00]  /*f0d0*/  NOP ;  /* 0x0000000000007918 */ /* 0x000fc00000000000 */
        /* <DEDUP_REMOVED lines=10> */
.L_x_86:


//--------------------- .nv.global.init           --------------------------
	.section	.nv.global.init,"aw",@progbits
.nv.global.init:
	.type		$str$23,@object
	.size		$str$23,($str$24 - $str$23)
$str$23:
        /*0000*/ 	.byte	0x28, 0x61, 0x64, 0x64, 0x72, 0x65, 0x73, 0x73, 0x20, 0x26, 0x20, 0x6d, 0x61, 0x73, 0x6b, 0x29
        /*0010*/ 	.byte	0x20, 0x3d, 0x3d, 0x20, 0x30, 0x00
	.type		$str$24,@object
	.size		$str$24,(__unnamed_1 - $str$24)
$str$24:
        /*0016*/ 	.byte	0x2f, 0x74, 0x6d, 0x70, 0x2f, 0x63, 0x75, 0x74, 0x6c, 0x61, 0x73, 0x73, 0x5f, 0x73, 0x77, 0x65
        /*0026*/ 	.byte	0x65, 0x70, 0x5f, 0x73, 0x72, 0x63, 0x2f, 0x69, 0x6e, 0x63, 0x6c, 0x75, 0x64, 0x65, 0x2f, 0x63
        /*0036*/ 	.byte	0x75, 0x74, 0x65, 0x2f, 0x70, 0x6f, 0x69, 0x6e, 0x74, 0x65, 0x72, 0x5f, 0x66, 0x6c, 0x61, 0x67
        /*0046*/ 	.byte	0x67, 0x65, 0x64, 0x2e, 0x68, 0x70, 0x70, 0x00
	.type		__unnamed_1,@object
	.size		__unnamed_1,(__unnamed_2 - __unnamed_1)
__unnamed_1:
        /*004e*/ 	.byte	0x61, 0x75, 0x74, 0x6f, 0x20, 0x63, 0x75, 0x74, 0x65, 0x3a, 0x3a, 0x61, 0x73, 0x5f, 0x70, 0x6f
        /* <DEDUP_REMOVED lines=27> */
        /*020e*/ 	.byte	0x32, 0x30, 0x34, 0x38, 0x3e, 0x3e, 0x3e, 0x3e, 0x3e, 0x5d, 0x00
	.type		__unnamed_2,@object
	.size		__unnamed_2,(.L_1 - __unnamed_2)
__unnamed_2:
        /* <DEDUP_REMOVED lines=29> */
.L_1:


//--------------------- .nv.shared._ZN7cutlass13device_kernelINS_4fmha6kernel13FmhaKernelTmaINS1_10collective15FmhaMainloopTmaINS_10bfloat16_tEfN4cute5tupleIJNS7_1CILi64EEENS9_ILi128EEENS9_ILi192EEEEEENS4_12CausalFusionEJEEENS4_15FmhaFwdEpilogueIS6_fNS8_IJSA_SC_SB_EEEEEJEEEEEvNT_6ParamsE --------------------------
	.section	.nv.shared._ZN7cutlass13device_kernelINS_4fmha6kernel13FmhaKernelTmaINS1_10collective15FmhaMainloopTmaINS_10bfloat16_tEfN4cute5tupleIJNS7_1CILi64EEENS9_ILi128EEENS9_ILi192EEEEEENS4_12CausalFusionEJEEENS4_15FmhaFwdEpilogueIS6_fNS8_IJSA_SC_SB_EEEEEJEEEEEvNT_6ParamsE,"aw",@nobits
	.sectionflags	@""
	.align	16
	.zero		1024


//--------------------- .nv.shared.reserved.0     --------------------------
	.section	.nv.shared.reserved.0,"aw",@nobits
	.weak		__nv_reservedSMEM_offset_0_alias
	.size		__nv_reservedSMEM_offset_0_alias, 0, 0
	.other		__nv_reservedSMEM_offset_0_alias,@"STO_CUDA_RESERVED_SHARED STV_DEFAULT"
__nv_reservedSMEM_offset_0_alias:
	.zero		0


//--------------------- .nv.global                --------------------------
	.section	.nv.global,"aw",@nobits
.nv.global:
	.type		_ZN39_INTERNAL_44dd6ebc_4_k_cu_81d98c05_29424cute1_E,@object
	.size		_ZN39_INTERNAL_44dd6ebc_4_k_cu_81d98c05_29424cute1_E,(_ZN39_INTERNAL_44dd6ebc_4_k_cu_81d98c05_29424cuda3std3__45__cpo6cbeginE - _ZN39_INTERNAL_44dd6ebc_4_k_cu_81d98c05_29424cute1_E)
_ZN39_INTERNAL_44dd6ebc_4_k_cu_81d98c05_29424cute1_E:
	.zero		1
	.type		_ZN39_INTERNAL_44dd6ebc_4_k_cu_81d98c05_29424cuda3std3__45__cpo6cbeginE,@object
	.size		_ZN39_INTERNAL_44dd6ebc_4_k_cu_81d98c05_29424cuda3std3__45__cpo6cbeginE,(_ZN39_INTERNAL_44dd6ebc_4_k_cu_81d98c05_29424cuda3std3__48in_placeE - _ZN39_INTERNAL_44dd6ebc_4_k_cu_81d98c05_29424cuda3std3__45__cpo6cbeginE)
_ZN39_INTERNAL_44dd6ebc_4_k_cu_81d98c05_29424cuda3std3__45__cpo6cbeginE:
	.zero		1
	.type		_ZN39_INTERNAL_44dd6ebc_4_k_cu_81d98c05_29424cuda3std3__48in_placeE,@object
	.size		_ZN39_INTERNAL_44dd6ebc_4_k_cu_81d98c05_29424cuda3std3__48in_placeE,(_ZN39_INTERNAL_44dd6ebc_4_k_cu_81d98c05_29424cuda3std6ranges3__45__cpo9iter_moveE - _ZN39_INTERNAL_44dd6ebc_4_k_cu_81d98c05_29424cuda3std3__48in_placeE)
_ZN39_INTERNAL_44dd6ebc_4_k_cu_81d98c05_29424cuda3std3__48in_placeE:
	.zero		1
	.type		_ZN39_INTERNAL_44dd6ebc_4_k_cu_81d98c05_29424cuda3std6ranges3__45__cpo9iter_moveE,@object
	.size		_ZN39_INTERNAL_44dd6ebc_4_k_cu_81d98c05_29424cuda3std6ranges3__45__cpo9iter_moveE,(_ZN39_INTERNAL_44dd6ebc_4_k_cu_81d98c05_29424cuda3std3__45__cpo5beginE - _ZN39_INTERNAL_44dd6ebc_4_k_cu_81d98c05_29424cuda3std6ranges3__45__cpo9iter_moveE)
_ZN39_INTERNAL_44dd6ebc_4_k_cu_81d98c05_29424cuda3std6ranges3__45__cpo9iter_moveE:
	.zero		1
	.type		_ZN39_INTERNAL_44dd6ebc_4_k_cu_81d98c05_29424cuda3std3__45__cpo5beginE,@object
	.size		_ZN39_INTERNAL_44dd6ebc_4_k_cu_81d98c05_29424cuda3std3__45__cpo5beginE,(_ZN39_INTERNAL_44dd6ebc_4_k_cu_81d98c05_29424cuda3std3__441_GLOBAL__N__44dd6ebc_4_k_cu_81d98c05_29426ignoreE - _ZN39_INTERNAL_44dd6ebc_4_k_cu_81d98c05_29424cuda3std3__45__cpo5beginE)
_ZN39_INTERNAL_44dd6ebc_4_k_cu_81d98c05_29424cuda3std3__45__cpo5beginE:
	.zero		1
	.type		_ZN39_INTERNAL_44dd6ebc_4_k_cu_81d98c05_29424cuda3std3__441_GLOBAL__N__44dd6ebc_4_k_cu_81d98c05_29426ignoreE,@object
	.size		_ZN39_INTERNAL_44dd6ebc_4_k_cu_81d98c05_29424cuda3std3__441_GLOBAL__N__44dd6ebc_4_k_cu_81d98c05_29426ignoreE,(_ZN39_INTERNAL_44dd6ebc_4_k_cu_81d98c05_29424cute7productE - _ZN39_INTERNAL_44dd6ebc_4_k_cu_81d98c05_29424cuda3std3__441_GLOBAL__N__44dd6ebc_4_k_cu_81d98c05_29426ignoreE)
_ZN39_INTERNAL_44dd6ebc_4_k_cu_81d98c05_29424cuda3std3__441_GLOBAL__N__44dd6ebc_4_k_cu_81d98c05_29426ignoreE:
	.zero		1
	.type		_ZN39_INTERNAL_44dd6ebc_4_k_cu_81d98c05_29424cute7productE,@object
	.size		_ZN39_INTERNAL_44dd6ebc_4_k_cu_81d98c05_29424cute7productE,(_ZN39_INTERNAL_44dd6ebc_4_k_cu_81d98c05_29424cuda3std3__45__cpo3endE - _ZN39_INTERNAL_44dd6ebc_4_k_cu_81d98c05_29424cute7productE)
_ZN39_INTERNAL_44dd6ebc_4_k_cu_81d98c05_29424cute7productE:
	.zero		1
	.type		_ZN39_INTERNAL_44dd6ebc_4_k_cu_81d98c05_29424cuda3std3__45__cpo3endE,@object
	.size		_ZN39_INTERNAL_44dd6ebc_4_k_cu_81d98c05_29424cuda3std3__45__cpo3endE,(_ZN39_INTERNAL_44dd6ebc_4_k_cu_81d98c05_29424cuda3std3__419piecewise_constructE - _ZN39_INTERNAL_44dd6ebc_4_k_cu_81d98c05_29424cuda3std3__45__cpo3endE)
_ZN39_INTERNAL_44dd6ebc_4_k_cu_81d98c05_29424cuda3std3__45__cpo3endE:
	.zero		1
	.type		_ZN39_INTERNAL_44dd6ebc_4_k_cu_81d98c05_29424cuda3std3__419piecewise_constructE,@object
	.size		_ZN39_INTERNAL_44dd6ebc_4_k_cu_81d98c05_29424cuda3std3__419piecewise_constructE,(_ZN39_INTERNAL_44dd6ebc_4_k_cu_81d98c05_29424cuda3std3__45__cpo4cendE - _ZN39_INTERNAL_44dd6ebc_4_k_cu_81d98c05_29424cuda3std3__419piecewise_constructE)
_ZN39_INTERNAL_44dd6ebc_4_k_cu_81d98c05_29424cuda3std3__419piecewise_constructE:
	.zero		1
	.type		_ZN39_INTERNAL_44dd6ebc_4_k_cu_81d98c05_29424cuda3std3__45__cpo4cendE,@object
	.size		_ZN39_INTERNAL_44dd6ebc_4_k_cu_81d98c05_29424cuda3std3__45__cpo4cendE,(_ZN39_INTERNAL_44dd6ebc_4_k_cu_81d98c05_29424cuda3std6ranges3__45__cpo4swapE - _ZN39_INTERNAL_44dd6ebc_4_k_cu_81d98c05_29424cuda3std3__45__cpo4cendE)
_ZN39_INTERNAL_44dd6ebc_4_k_cu_81d98c05_29424cuda3std3__45__cpo4cendE:
	.zero		1
	.type		_ZN39_INTERNAL_44dd6ebc_4_k_cu_81d98c05_29424cuda3std6ranges3__45__cpo4swapE,@object
	.size		_ZN39_INTERNAL_44dd6ebc_4_k_cu_81d98c05_29424cuda3std6ranges3__45__cpo4swapE,(.L_9 - _ZN39_INTERNAL_44dd6ebc_4_k_cu_81d98c05_29424cuda3std6ranges3__45__cpo4swapE)
_ZN39_INTERNAL_44dd6ebc_4_k_cu_81d98c05_29424cuda3std6ranges3__45__cpo4swapE:
	.zero		1
.L_9:


//--------------------- .nv.constant0._ZN7cutlass13device_kernelINS_4fmha6kernel13FmhaKernelTmaINS1_10collective15FmhaMainloopTmaINS_10bfloat16_tEfN4cute5tupleIJNS7_1CILi64EEENS9_ILi128EEENS9_ILi192EEEEEENS4_12CausalFusionEJEEENS4_15FmhaFwdEpilogueIS6_fNS8_IJSA_SC_SB_EEEEEJEEEEEvNT_6ParamsE --------------------------
	.section	.nv.constant0._ZN7cutlass13device_kernelINS_4fmha6kernel13FmhaKernelTmaINS1_10collective15FmhaMainloopTmaINS_10bfloat16_tEfN4cute5tupleIJNS7_1CILi64EEENS9_ILi128EEENS9_ILi192EEEEEENS4_12CausalFusionEJEEENS4_15FmhaFwdEpilogueIS6_fNS8_IJSA_SC_SB_EEEEEJEEEEEvNT_6ParamsE,"a",@progbits
	.sectionflags	@""
	.align	4
.nv.constant0._ZN7cutlass13device_kernelINS_4fmha6kernel13FmhaKernelTmaINS1_10collective15FmhaMainloopTmaINS_10bfloat16_tEfN4cute5tupleIJNS7_1CILi64EEENS9_ILi128EEENS9_ILi192EEEEEENS4_12CausalFusionEJEEENS4_15FmhaFwdEpilogueIS6_fNS8_IJSA_SC_SB_EEEEEJEEEEEvNT_6ParamsE:
	.zero		2688


//--------------------- SYMBOLS --------------------------

	.type		.nv.reservedSmem.offset0,@object
	.size		.nv.reservedSmem.offset0,0x4
	.type		__assertfail,@function
